	.headerflags	@"EF_CUDA_TEXMODE_UNIFIED EF_CUDA_64BIT_ADDRESS EF_CUDA_SM86 EF_CUDA_VIRTUAL_SM(EF_CUDA_SM86)"
	.elftype	@"ET_EXEC"


//--------------------- .nv.info                  --------------------------
	.section	.nv.info,"",@"SHT_CUDA_INFO"
	.align	4


	//----- nvinfo : EIATTR_REGCOUNT
	.align		4
        /*0000*/ 	.byte	0x04, 0x2f
        /*0002*/ 	.short	(.L_1 - .L_0)
	.align		4
.L_0:
        /*0004*/ 	.word	index@(chunk_scaled_dot_kkt_fwd_kernel)
        /*0008*/ 	.word	0x00000040


	//----- nvinfo : EIATTR_MAX_STACK_SIZE
	.align		4
.L_1:
        /*000c*/ 	.byte	0x04, 0x23
        /*000e*/ 	.short	(.L_3 - .L_2)
	.align		4
.L_2:
        /*0010*/ 	.word	index@(chunk_scaled_dot_kkt_fwd_kernel)
        /*0014*/ 	.word	0x00000000


	//----- nvinfo : EIATTR_MIN_STACK_SIZE
	.align		4
.L_3:
        /*0018*/ 	.byte	0x04, 0x12
        /*001a*/ 	.short	(.L_5 - .L_4)
	.align		4
.L_4:
        /*001c*/ 	.word	index@(chunk_scaled_dot_kkt_fwd_kernel)
        /*0020*/ 	.word	0x00000000


	//----- nvinfo : EIATTR_FRAME_SIZE
	.align		4
.L_5:
        /*0024*/ 	.byte	0x04, 0x11
        /*0026*/ 	.short	(.L_7 - .L_6)
	.align		4
.L_6:
        /*0028*/ 	.word	index@(chunk_scaled_dot_kkt_fwd_kernel)
        /*002c*/ 	.word	0x00000000
.L_7:


//--------------------- .nv.info.chunk_scaled_dot_kkt_fwd_kernel --------------------------
	.section	.nv.info.chunk_scaled_dot_kkt_fwd_kernel,"",@"SHT_CUDA_INFO"
	.align	4


	//----- nvinfo : EIATTR_CUDA_API_VERSION
	.align		4
        /*0000*/ 	.byte	0x04, 0x37
        /*0002*/ 	.short	(.L_9 - .L_8)
.L_8:
        /*0004*/ 	.word	0x0000007b


	//----- nvinfo : EIATTR_SW2861232_WAR
	.align		4
.L_9:
        /*0008*/ 	.byte	0x01, 0x35
	.zero		2


	//----- nvinfo : EIATTR_PARAM_CBANK
	.align		4
        /*000c*/ 	.byte	0x04, 0x0a
        /*000e*/ 	.short	(.L_11 - .L_10)
	.align		4
.L_10:
        /*0010*/ 	.word	index@(.nv.constant0.chunk_scaled_dot_kkt_fwd_kernel)
        /*0014*/ 	.short	0x0160
        /*0016*/ 	.short	0x002c


	//----- nvinfo : EIATTR_CBANK_PARAM_SIZE
	.align		4
.L_11:
        /*0018*/ 	.byte	0x03, 0x19
        /*001a*/ 	.short	0x002c


	//----- nvinfo : EIATTR_KPARAM_INFO
	.align		4
        /*001c*/ 	.byte	0x04, 0x17
        /*001e*/ 	.short	(.L_13 - .L_12)
.L_12:
        /*0020*/ 	.word	0x00000000
        /*0024*/ 	.short	0x0005
        /*0026*/ 	.short	0x0028
        /*0028*/ 	.byte	0x00, 0xf0, 0x11, 0x00


	//----- nvinfo : EIATTR_KPARAM_INFO
	.align		4
.L_13:
        /*002c*/ 	.byte	0x04, 0x17
        /*002e*/ 	.short	(.L_15 - .L_14)
.L_14:
        /*0030*/ 	.word	0x00000000
        /*0034*/ 	.short	0x0004
        /*0036*/ 	.short	0x0020
        /*0038*/ 	.byte	0x00, 0xf0, 0x21, 0x00


	//----- nvinfo : EIATTR_KPARAM_INFO
	.align		4
.L_15:
        /*003c*/ 	.byte	0x04, 0x17
        /*003e*/ 	.short	(.L_17 - .L_16)
.L_16:
        /*0040*/ 	.word	0x00000000
        /*0044*/ 	.short	0x0003
        /*0046*/ 	.short	0x0018
        /*0048*/ 	.byte	0x00, 0xf0, 0x21, 0x00


	//----- nvinfo : EIATTR_KPARAM_INFO
	.align		4
.L_17:
        /*004c*/ 	.byte	0x04, 0x17
        /*004e*/ 	.short	(.L_19 - .L_18)
.L_18:
        /*0050*/ 	.word	0x00000000
        /*0054*/ 	.short	0x0002
        /*0056*/ 	.short	0x0010
        /*0058*/ 	.byte	0x00, 0xf0, 0x21, 0x00


	//----- nvinfo : EIATTR_KPARAM_INFO
	.align		4
.L_19:
        /*005c*/ 	.byte	0x04, 0x17
        /*005e*/ 	.short	(.L_21 - .L_20)
.L_20:
        /*0060*/ 	.word	0x00000000
        /*0064*/ 	.short	0x0001
        /*0066*/ 	.short	0x0008
        /*0068*/ 	.byte	0x00, 0xf0, 0x21, 0x00


	//----- nvinfo : EIATTR_KPARAM_INFO
	.align		4
.L_21:
        /*006c*/ 	.byte	0x04, 0x17
        /*006e*/ 	.short	(.L_23 - .L_22)
.L_22:
        /*0070*/ 	.word	0x00000000
        /*0074*/ 	.short	0x0000
        /*0076*/ 	.short	0x0000
        /*0078*/ 	.byte	0x00, 0xf0, 0x21, 0x00


	//----- nvinfo : EIATTR_MAXREG_COUNT
	.align		4
.L_23:
        /*007c*/ 	.byte	0x03, 0x1b
        /*007e*/ 	.short	0x00ff


	//----- nvinfo : EIATTR_EXIT_INSTR_OFFSETS
	.align		4
        /*0080*/ 	.byte	0x04, 0x1c
        /*0082*/ 	.short	(.L_25 - .L_24)


	//   ....[0]....
.L_24:
        /*0084*/ 	.word	0x00002300


	//   ....[1]....
        /*0088*/ 	.word	0x00002330


	//----- nvinfo : EIATTR_MAX_THREADS
	.align		4
.L_25:
        /*008c*/ 	.byte	0x04, 0x05
        /*008e*/ 	.short	(.L_27 - .L_26)
.L_26:
        /*0090*/ 	.word	0x00000080
        /*0094*/ 	.word	0x00000001
        /*0098*/ 	.word	0x00000001
.L_27:


//--------------------- .nv.rel.action            --------------------------
	.section	.nv.rel.action,"",@"SHT_CUDA_RELOCINFO"
	.align	8
	.sectionentsize	8
        /*0000*/ 	.byte	0x73, 0x00, 0x00, 0x00, 0x00, 0x00, 0x00, 0x00, 0x00, 0x00, 0x00, 0x11, 0x25, 0x00, 0x05, 0x36


//--------------------- .nv.constant0.chunk_scaled_dot_kkt_fwd_kernel --------------------------
	.section	.nv.constant0.chunk_scaled_dot_kkt_fwd_kernel,"a",@progbits
	.align	4
.nv.constant0.chunk_scaled_dot_kkt_fwd_kernel:
	.zero		396


//--------------------- .text.chunk_scaled_dot_kkt_fwd_kernel --------------------------
	.section	.text.chunk_scaled_dot_kkt_fwd_kernel,"ax",@progbits
	.sectionflags	@"SHF_BARRIERS=1"
	.sectioninfo	@"SHI_REGISTERS=64"
	.align	128
        .global         chunk_scaled_dot_kkt_fwd_kernel
        .type           chunk_scaled_dot_kkt_fwd_kernel,@function
        .size           chunk_scaled_dot_kkt_fwd_kernel,(.L_x_2 - chunk_scaled_dot_kkt_fwd_kernel)
        .other          chunk_scaled_dot_kkt_fwd_kernel,@"STO_CUDA_ENTRY STV_DEFAULT"
chunk_scaled_dot_kkt_fwd_kernel:
.text.chunk_scaled_dot_kkt_fwd_kernel:
[----:B------:R-:W-:-:S02]  /*0000*/  IMAD.MOV.U32 R1, RZ, RZ, c[0x0][0x28] ;  /* 0x00000a00ff017624 */ /* 0x000fc400078e00ff */
[----:B------:R-:W1:Y:S01]  /*0010*/  S2R R2, SR_CTAID.X ;  /* 0x0000000000027919 */ /* 0x000e620000002500 */
[----:B------:R-:W-:Y:S01]  /*0020*/  IMAD.MOV.U32 R5, RZ, RZ, 0x4 ;  /* 0x00000004ff057424 */ /* 0x000fe200078e00ff */
[----:B------:R-:W-:Y:S01]  /*0030*/  ULDC.64 UR14, c[0x0][0x118] ;  /* 0x00004600000e7ab9 */ /* 0x000fe20000000a00 */
[----:B-1----:R-:W-:-:S04]  /*0040*/  IMAD.SHL.U32 R2, R2, 0x2, RZ ;  /* 0x0000000202027824 */ /* 0x002fc800078e00ff */
[----:B------:R-:W-:-:S05]  /*0050*/  IMAD.WIDE R2, R2, R5, c[0x0][0x180] ;  /* 0x0000600002027625 */ /* 0x000fca00078e0205 */
[----:B------:R-:W2:Y:S04]  /*0060*/  LDG.E R4, [R2.64] ;  /* 0x0000000e02047981 */ /* 0x000ea8000c1e1900 */
[----:B------:R-:W3:Y:S01]  /*0070*/  LDG.E R0, [R2.64+0x4] ;  /* 0x0000040e02007981 */ /* 0x000ee2000c1e1900 */
[----:B------:R-:W1:Y:S01]  /*0080*/  S2UR UR8, SR_CTAID.Y ;  /* 0x00000000000879c3 */ /* 0x000e620000002600 */
[----:B--2---:R-:W-:-:S05]  /*0090*/  IMAD.WIDE R4, R4, R5, c[0x0][0x178] ;  /* 0x00005e0004047625 */ /* 0x004fca00078e0205 */
[----:B------:R3:W2:Y:S04]  /*00a0*/  LDG.E R7, [R4.64] ;  /* 0x0000000e04077981 */ /* 0x0006a8000c1e1900 */
[----:B------:R3:W2:Y:S04]  /*00b0*/  LDG.E R8, [R4.64+0x4] ;  /* 0x0000040e04087981 */ /* 0x0006a8000c1e1900 */
[----:B------:R-:W3:Y:S01]  /*00c0*/  S2R R13, SR_TID.X ;  /* 0x00000000000d7919 */ /* 0x000ee20000002100 */
[----:B-1----:R-:W-:-:S04]  /*00d0*/  USHF.R.S32.HI UR4, URZ, 0x1f, UR8 ;  /* 0x0000001f3f047899 */ /* 0x002fc80008011408 */
[----:B------:R-:W-:Y:S01]  /*00e0*/  ULEA.HI UR4, UR4, UR8, URZ, 0x4 ;  /* 0x0000000804047291 */ /* 0x000fe2000f8f203f */
[----:B---3--:R-:W-:-:S03]  /*00f0*/  IMAD.SHL.U32 R0, R0, 0x40, RZ ;  /* 0x0000004000007824 */ /* 0x008fc600078e00ff */
[----:B------:R-:W-:-:S04]  /*0100*/  ULOP3.LUT UR4, UR4, 0xfffffff0, URZ, 0xc0, !UPT ;  /* 0xfffffff004047892 */ /* 0x000fc8000f8ec03f */
[----:B------:R-:W-:Y:S01]  /*0110*/  UIADD3 UR8, -UR4, UR8, URZ ;  /* 0x0000000804087290 */ /* 0x000fe2000fffe13f */
[----:B------:R-:W-:-:S04]  /*0120*/  SHF.R.U32.HI R6, RZ, 0x3, R13 ;  /* 0x00000003ff067819 */ /* 0x000fc8000001160d */
[----:B------:R-:W-:Y:S01]  /*0130*/  SGXT.U32 R5, R6, 0x4 ;  /* 0x000000040605781a */ /* 0x000fe20000000000 */
[----:B------:R-:W-:Y:S01]  /*0140*/  IMAD.SHL.U32 R10, R13, 0x8, RZ ;  /* 0x000000080d0a7824 */ /* 0x000fe200078e00ff */
[----:B------:R-:W-:Y:S01]  /*0150*/  SHF.R.S32.HI R55, RZ, 0x1f, R0 ;  /* 0x0000001fff377819 */ /* 0x000fe20000011400 */
[----:B------:R-:W-:Y:S02]  /*0160*/  UMOV UR12, 0x2 ;  /* 0x00000002000c7882 */ /* 0x000fe40000000000 */
[----:B------:R-:W-:Y:S01]  /*0170*/  ULDC.64 UR6, c[0x0][0x160] ;  /* 0x0000580000067ab9 */ /* 0x000fe20000000a00 */
[--C-:B------:R-:W-:Y:S02]  /*0180*/  LOP3.LUT R2, R10, 0x38, R13.reuse, 0x48, !PT ;  /* 0x000000380a027812 */ /* 0x100fe400078e480d */
[----:B------:R-:W-:-:S03]  /*0190*/  SHF.R.U32.HI R15, RZ, 0x2, R13 ;  /* 0x00000002ff0f7819 */ /* 0x000fc6000001160d */
[----:B------:R-:W-:Y:S01]  /*01a0*/  IMAD.SHL.U32 R4, R2, 0x2, RZ ;  /* 0x0000000202047824 */ /* 0x000fe200078e00ff */
[C---:B------:R-:W-:Y:S02]  /*01b0*/  LOP3.LUT R51, R5.reuse, 0x10, RZ, 0xfc, !PT ;  /* 0x0000001005337812 */ /* 0x040fe400078efcff */
[C---:B------:R-:W-:Y:S02]  /*01c0*/  LOP3.LUT R50, R5.reuse, 0x20, RZ, 0xfc, !PT ;  /* 0x0000002005327812 */ /* 0x040fe400078efcff */
[----:B------:R-:W-:Y:S02]  /*01d0*/  LOP3.LUT R49, R5, 0x30, RZ, 0xfc, !PT ;  /* 0x0000003005317812 */ /* 0x000fe400078efcff */
[----:B------:R-:W-:Y:S01]  /*01e0*/  LOP3.LUT R29, R15, 0x17, RZ, 0xc0, !PT ;  /* 0x000000170f1d7812 */ /* 0x000fe200078ec0ff */
[--C-:B------:R-:W-:Y:S02]  /*01f0*/  IMAD R51, R51, 0x80, R4.reuse ;  /* 0x0000008033337824 */ /* 0x100fe400078e0204 */
[----:B------:R-:W-:-:S02]  /*0200*/  IMAD R52, R5, 0x80, R4 ;  /* 0x0000008005347824 */ /* 0x000fc400078e0204 */
[--C-:B------:R-:W-:Y:S02]  /*0210*/  IMAD R50, R50, 0x80, R4.reuse ;  /* 0x0000008032327824 */ /* 0x100fe400078e0204 */
[----:B------:R-:W-:Y:S01]  /*0220*/  IMAD R49, R49, 0x80, R4 ;  /* 0x0000008031317824 */ /* 0x000fe200078e0204 */
[----:B------:R-:W-:-:S04]  /*0230*/  LOP3.LUT R4, R0, 0x20, R29, 0xfe, !PT ;  /* 0x0000002000047812 */ /* 0x000fc800078efe1d */
[----:B------:R-:W-:Y:S02]  /*0240*/  ISETP.GT.U32.AND P3, PT, R4, -0x1, PT ;  /* 0xffffffff0400780c */ /* 0x000fe40003f64070 */
[----:B------:R-:W-:-:S05]  /*0250*/  LOP3.LUT R48, R0, 0x30, R5, 0xfe, !PT ;  /* 0x0000003000307812 */ /* 0x000fca00078efe05 */
[----:B------:R-:W-:Y:S01]  /*0260*/  IMAD.SHL.U32 R54, R48, 0x800, RZ ;  /* 0x0000080030367824 */ /* 0x000fe200078e00ff */
[C---:B------:R-:W-:Y:S02]  /*0270*/  LOP3.LUT R14, R0.reuse, 0x8, R29, 0xfe, !PT ;  /* 0x00000008000e7812 */ /* 0x040fe400078efe1d */
[----:B------:R-:W-:Y:S02]  /*0280*/  PRMT R59, RZ, 0x7610, R59 ;  /* 0x00007610ff3b7816 */ /* 0x000fe4000000003b */
[----:B------:R-:W-:Y:S02]  /*0290*/  LOP3.LUT R12, R0, 0x17, R15, 0xf8, !PT ;  /* 0x00000017000c7812 */ /* 0x000fe400078ef80f */
[----:B------:R-:W-:Y:S02]  /*02a0*/  PRMT R60, RZ, 0x7610, R60 ;  /* 0x00007610ff3c7816 */ /* 0x000fe4000000003c */
[----:B------:R-:W-:Y:S02]  /*02b0*/  PRMT R58, RZ, 0x7610, R58 ;  /* 0x00007610ff3a7816 */ /* 0x000fe4000000003a */
[----:B------:R-:W-:-:S02]  /*02c0*/  SHF.R.U32.HI R16, RZ, 0x5, R13 ;  /* 0x00000005ff107819 */ /* 0x000fc4000001160d */
[----:B------:R-:W-:Y:S01]  /*02d0*/  PRMT R61, RZ, 0x7610, R61 ;  /* 0x00007610ff3d7816 */ /* 0x000fe2000000003d */
[----:B------:R-:W-:Y:S01]  /*02e0*/  CS2R R20, SRZ ;  /* 0x0000000000147805 */ /* 0x000fe2000001ff00 */
[----:B------:R-:W-:Y:S01]  /*02f0*/  CS2R R22, SRZ ;  /* 0x0000000000167805 */ /* 0x000fe2000001ff00 */
[----:B------:R-:W-:Y:S01]  /*0300*/  CS2R R24, SRZ ;  /* 0x0000000000187805 */ /* 0x000fe2000001ff00 */
[----:B------:R-:W-:Y:S01]  /*0310*/  CS2R R26, SRZ ;  /* 0x00000000001a7805 */ /* 0x000fe2000001ff00 */
[----:B------:R-:W-:Y:S01]  /*0320*/  CS2R R18, SRZ ;  /* 0x0000000000127805 */ /* 0x000fe2000001ff00 */
[C---:B------:R-:W-:Y:S02]  /*0330*/  LOP3.LUT R57, R29.reuse, 0x20, RZ, 0xfc, !PT ;  /* 0x000000201d397812 */ /* 0x040fe400078efcff */
[----:B------:R-:W-:Y:S01]  /*0340*/  LOP3.LUT R56, R29, 0x28, RZ, 0xfc, !PT ;  /* 0x000000281d387812 */ /* 0x000fe200078efcff */
[----:B--2---:R-:W1:Y:S08]  /*0350*/  R2UR UR5, R7 ;  /* 0x00000000070573c2 */ /* 0x004e7000000e0000 */
[----:B------:R2:W3:Y:S02]  /*0360*/  R2UR UR9, R8 ;  /* 0x00000000080973c2 */ /* 0x0004e400000e0000 */
[----:B--2---:R-:W-:Y:S01]  /*0370*/  LOP3.LUT R8, R0, R5, RZ, 0xfc, !PT ;  /* 0x0000000500087212 */ /* 0x004fe200078efcff */
[----:B-1----:R-:W-:-:S04]  /*0380*/  USHF.L.U32 UR10, UR5, 0x4, URZ ;  /* 0x00000004050a7899 */ /* 0x002fc8000800063f */
[----:B------:R-:W-:Y:S02]  /*0390*/  UIADD3 UR11, UR8, UR10, URZ ;  /* 0x0000000a080b7290 */ /* 0x000fe4000fffe03f */
[----:B---3--:R-:W-:Y:S01]  /*03a0*/  UIADD3 UR9, -UR5, UR9, URZ ;  /* 0x0000000905097290 */ /* 0x008fe2000fffe13f */
[C---:B------:R-:W-:Y:S01]  /*03b0*/  IMAD.SHL.U32 R53, R8.reuse, 0x800, RZ ;  /* 0x0000080008357824 */ /* 0x040fe200078e00ff */
[----:B------:R-:W-:Y:S02]  /*03c0*/  USHF.L.U32 UR4, UR11, 0x7, URZ ;  /* 0x000000070b047899 */ /* 0x000fe4000800063f */
[----:B------:R-:W-:Y:S02]  /*03d0*/  USHF.R.S32.HI UR13, URZ, 0x1f, UR9 ;  /* 0x0000001f3f0d7899 */ /* 0x000fe40008011409 */
[C---:B------:R-:W-:Y:S01]  /*03e0*/  ISETP.GE.U32.AND P2, PT, R8.reuse, UR9, PT ;  /* 0x0000000908007c0c */ /* 0x040fe2000bf46070 */
[----:B------:R-:W-:Y:S01]  /*03f0*/  UIMAD.WIDE UR6, UR4, UR12, UR6 ;  /* 0x0000000c040672a5 */ /* 0x000fe2000f8e0206 */
[----:B------:R-:W-:-:S02]  /*0400*/  ISETP.GT.U32.AND P0, PT, R8, -0x1, PT ;  /* 0xffffffff0800780c */ /* 0x000fc40003f04070 */
[----:B------:R-:W-:Y:S02]  /*0410*/  ISETP.GE.AND.EX P2, PT, R55, UR13, PT, P2 ;  /* 0x0000000d37007c0c */ /* 0x000fe4000bf46320 */
[----:B------:R-:W-:Y:S02]  /*0420*/  LOP3.LUT R6, R53, 0x38, R10, 0xf8, !PT ;  /* 0x0000003835067812 */ /* 0x000fe400078ef80a */
[----:B------:R-:W-:Y:S02]  /*0430*/  ISETP.GT.AND.EX P2, PT, R55, -0x1, !P2, P0 ;  /* 0xffffffff3700780c */ /* 0x000fe40005744300 */
[----:B------:R-:W-:Y:S02]  /*0440*/  SHF.L.U64.HI R43, R8, 0xb, R55 ;  /* 0x0000000b082b7819 */ /* 0x000fe40000010237 */
[C---:B------:R-:W-:Y:S01]  /*0450*/  LEA R2, P0, R6.reuse, UR6, 0x1 ;  /* 0x0000000606027c11 */ /* 0x040fe2000f8008ff */
[----:B------:R-:W-:Y:S02]  /*0460*/  ULDC.64 UR4, c[0x0][0x168] ;  /* 0x00005a0000047ab9 */ /* 0x000fe40000000a00 */
[----:B------:R-:W-:Y:S01]  /*0470*/  UIMAD.WIDE UR4, UR10, UR12, UR4 ;  /* 0x0000000c0a0472a5 */ /* 0x000fe2000f8e0204 */
[----:B------:R-:W-:-:S02]  /*0480*/  LEA.HI.X R3, R6, UR7, R43, 0x1, P0 ;  /* 0x0000000706037c11 */ /* 0x000fc400080f0c2b */
[----:B------:R-:W-:Y:S01]  /*0490*/  LOP3.LUT R6, R0, 0x10, R5, 0xfe, !PT ;  /* 0x0000001000067812 */ /* 0x000fe200078efe05 */
[----:B------:R-:W-:Y:S01]  /*04a0*/  UIMAD.WIDE UR4, UR8, 0x2, UR4 ;  /* 0x00000002080478a5 */ /* 0x000fe2000f8e0204 */
[----:B------:R-:W-:Y:S01]  /*04b0*/  ISETP.GE.U32.AND P6, PT, R4, UR9, PT ;  /* 0x0000000904007c0c */ /* 0x000fe2000bfc6070 */
[----:B------:R1:W-:Y:S02]  /*04c0*/  LDGSTS.E.BYPASS.128 [R52], [R2.64], P2 ;  /* 0x0000000002347fae */ /* 0x0003e40009101c4e */
[C---:B------:R-:W-:Y:S01]  /*04d0*/  IMAD.SHL.U32 R45, R6.reuse, 0x800, RZ ;  /* 0x00000800062d7824 */ /* 0x040fe200078e00ff */
[C---:B------:R-:W-:Y:S02]  /*04e0*/  ISETP.GT.U32.AND P1, PT, R6.reuse, -0x1, PT ;  /* 0xffffffff0600780c */ /* 0x040fe40003f24070 */
[C---:B------:R-:W-:Y:S02]  /*04f0*/  SHF.L.U64.HI R44, R6.reuse, 0xb, R55 ;  /* 0x0000000b062c7819 */ /* 0x040fe40000010237 */
[----:B------:R-:W-:-:S02]  /*0500*/  ISETP.GE.U32.AND P0, PT, R6, UR9, PT ;  /* 0x0000000906007c0c */ /* 0x000fc4000bf06070 */
[----:B------:R-:W-:Y:S02]  /*0510*/  LEA R6, P4, R4, UR4, 0x5 ;  /* 0x0000000404067c11 */ /* 0x000fe4000f8828ff */
[----:B------:R-:W-:Y:S02]  /*0520*/  LOP3.LUT R8, R0, 0x20, R5, 0xfe, !PT ;  /* 0x0000002000087812 */ /* 0x000fe400078efe05 */
[----:B------:R-:W-:Y:S02]  /*0530*/  ISETP.GE.AND.EX P6, PT, R55, UR13, PT, P6 ;  /* 0x0000000d37007c0c */ /* 0x000fe4000bfc6360 */
[----:B-1----:R-:W-:Y:S02]  /*0540*/  LOP3.LUT R3, R45, 0x38, R10, 0xf8, !PT ;  /* 0x000000382d037812 */ /* 0x002fe400078ef80a */
[----:B------:R-:W-:Y:S01]  /*0550*/  LEA.HI.X R7, R4, UR5, R55, 0x5, P4 ;  /* 0x0000000504077c11 */ /* 0x000fe2000a0f2c37 */
[----:B------:R-:W-:Y:S01]  /*0560*/  IMAD.SHL.U32 R47, R8, 0x800, RZ ;  /* 0x00000800082f7824 */ /* 0x000fe200078e00ff */
[----:B------:R-:W-:-:S02]  /*0570*/  ISETP.GT.AND.EX P3, PT, R55, -0x1, !P6, P3 ;  /* 0xffffffff3700780c */ /* 0x000fc40007764330 */
[----:B------:R-:W-:-:S04]  /*0580*/  LEA R2, P4, R3, UR6, 0x1 ;  /* 0x0000000603027c11 */ /* 0x000fc8000f8808ff */
[----:B------:R-:W-:Y:S02]  /*0590*/  LEA.HI.X R3, R3, UR7, R44, 0x1, P4 ;  /* 0x0000000703037c11 */ /* 0x000fe4000a0f0c2c */
[----:B------:R-:W-:-:S04]  /*05a0*/  ISETP.GE.U32.AND P4, PT, R48, UR9, PT ;  /* 0x0000000930007c0c */ /* 0x000fc8000bf86070 */
[C---:B------:R-:W-:Y:S01]  /*05b0*/  ISETP.GE.AND.EX P4, PT, R55.reuse, UR13, PT, P4 ;  /* 0x0000000d37007c0c */ /* 0x040fe2000bf86340 */
[----:B------:R1:W4:Y:S01]  /*05c0*/  @P3 LDG.E.U16 R59, [R6.64] ;  /* 0x0000000e063b3981 */ /* 0x000322000c1e1500 */
[C---:B------:R-:W-:Y:S02]  /*05d0*/  ISETP.GE.U32.AND P6, PT, R8.reuse, UR9, PT ;  /* 0x0000000908007c0c */ /* 0x040fe4000bfc6070 */
[C---:B------:R-:W-:Y:S02]  /*05e0*/  ISETP.GE.AND.EX P0, PT, R55.reuse, UR13, PT, P0 ;  /* 0x0000000d37007c0c */ /* 0x040fe4000bf06300 */
[----:B------:R-:W-:Y:S02]  /*05f0*/  ISETP.GT.U32.AND P5, PT, R8, -0x1, PT ;  /* 0xffffffff0800780c */ /* 0x000fe40003fa4070 */
[----:B------:R-:W-:Y:S02]  /*0600*/  ISETP.GE.AND.EX P6, PT, R55, UR13, PT, P6 ;  /* 0x0000000d37007c0c */ /* 0x000fe4000bfc6360 */
[----:B------:R-:W-:-:S02]  /*0610*/  LOP3.LUT R9, R47, 0x38, R10, 0xf8, !PT ;  /* 0x000000382f097812 */ /* 0x000fc400078ef80a */
[C---:B------:R-:W-:Y:S02]  /*0620*/  ISETP.GT.AND.EX P1, PT, R55.reuse, -0x1, !P0, P1 ;  /* 0xffffffff3700780c */ /* 0x040fe40004724310 */
[----:B------:R-:W-:Y:S02]  /*0630*/  SHF.L.U64.HI R46, R8, 0xb, R55 ;  /* 0x0000000b082e7819 */ /* 0x000fe40000010237 */
[----:B------:R-:W-:Y:S02]  /*0640*/  ISETP.GT.U32.AND P0, PT, R48, -0x1, PT ;  /* 0xffffffff3000780c */ /* 0x000fe40003f04070 */
[----:B------:R-:W-:Y:S02]  /*0650*/  ISETP.GT.AND.EX P5, PT, R55, -0x1, !P6, P5 ;  /* 0xffffffff3700780c */ /* 0x000fe400077a4350 */
[----:B------:R-:W-:Y:S02]  /*0660*/  LEA R8, P6, R9, UR6, 0x1 ;  /* 0x0000000609087c11 */ /* 0x000fe4000f8c08ff */
[----:B------:R-:W-:-:S02]  /*0670*/  LOP3.LUT R5, R54, 0x38, R10, 0xf8, !PT ;  /* 0x0000003836057812 */ /* 0x000fc400078ef80a */
[----:B------:R-:W-:Y:S01]  /*0680*/  ISETP.GT.AND.EX P4, PT, R55, -0x1, !P4, P0 ;  /* 0xffffffff3700780c */ /* 0x000fe20006784300 */
[----:B------:R2:W-:Y:S01]  /*0690*/  LDGSTS.E.BYPASS.128 [R51], [R2.64], P1 ;  /* 0x0000000002337fae */ /* 0x0005e20008901c4e */
[----:B------:R-:W-:Y:S02]  /*06a0*/  SHF.L.U64.HI R48, R48, 0xb, R55 ;  /* 0x0000000b30307819 */ /* 0x000fe40000010237 */
[----:B------:R-:W-:Y:S02]  /*06b0*/  LEA.HI.X R9, R9, UR7, R46, 0x1, P6 ;  /* 0x0000000709097c11 */ /* 0x000fe4000b0f0c2e */
[C---:B------:R-:W-:Y:S02]  /*06c0*/  LEA R10, P0, R5.reuse, UR6, 0x1 ;  /* 0x00000006050a7c11 */ /* 0x040fe4000f8008ff */
[----:B------:R-:W-:Y:S01]  /*06d0*/  ISETP.GE.U32.AND P6, PT, R14, UR9, PT ;  /* 0x000000090e007c0c */ /* 0x000fe2000bfc6070 */
[----:B------:R3:W-:Y:S01]  /*06e0*/  LDGSTS.E.BYPASS.128 [R50], [R8.64], P5 ;  /* 0x0000000008327fae */ /* 0x0007e2000a901c4e */
[----:B------:R-:W-:-:S02]  /*06f0*/  LEA.HI.X R11, R5, UR7, R48, 0x1, P0 ;  /* 0x00000007050b7c11 */ /* 0x000fc400080f0c30 */
[C---:B------:R-:W-:Y:S02]  /*0700*/  ISETP.GT.U32.AND P0, PT, R14.reuse, -0x1, PT ;  /* 0xffffffff0e00780c */ /* 0x040fe40003f04070 */
[C---:B------:R-:W-:Y:S01]  /*0710*/  ISETP.GE.AND.EX P6, PT, R55.reuse, UR13, PT, P6 ;  /* 0x0000000d37007c0c */ /* 0x040fe2000bfc6360 */
[----:B------:R1:W-:Y:S03]  /*0720*/  LDGSTS.E.BYPASS.128 [R49], [R10.64], P4 ;  /* 0x000000000a317fae */ /* 0x0003e6000a101c4e */
[----:B------:R-:W-:Y:S01]  /*0730*/  ISETP.GT.AND.EX P0, PT, R55, -0x1, !P6, P0 ;  /* 0xffffffff3700780c */ /* 0x000fe20007704300 */
[----:B------:R-:W0:Y:S01]  /*0740*/  LDGDEPBAR ;  /* 0x00000000000079af */ /* 0x000e220000000000 */
[----:B------:R-:W-:Y:S02]  /*0750*/  LEA R4, P6, R14, UR4, 0x5 ;  /* 0x000000040e047c11 */ /* 0x000fe4000f8c28ff */
[----:B------:R-:W-:-:S02]  /*0760*/  ISETP.GE.U32.AND P3, PT, R12, UR9, PT ;  /* 0x000000090c007c0c */ /* 0x000fc4000bf66070 */
[----:B------:R-:W-:Y:S02]  /*0770*/  LEA.HI.X R5, R14, UR5, R55, 0x5, P6 ;  /* 0x000000050e057c11 */ /* 0x000fe4000b0f2c37 */
[----:B------:R-:W-:Y:S02]  /*0780*/  ISETP.GT.U32.AND P6, PT, R12, -0x1, PT ;  /* 0xffffffff0c00780c */ /* 0x000fe40003fc4070 */
[C---:B------:R-:W-:Y:S02]  /*0790*/  ISETP.GE.AND.EX P3, PT, R55.reuse, UR13, PT, P3 ;  /* 0x0000000d37007c0c */ /* 0x040fe4000bf66330 */
[----:B---3--:R-:W-:Y:S01]  /*07a0*/  LOP3.LUT R8, R0, 0x28, R29, 0xfe, !PT ;  /* 0x0000002800087812 */ /* 0x008fe200078efe1d */
[----:B------:R3:W4:Y:S01]  /*07b0*/  @P0 LDG.E.U16 R60, [R4.64] ;  /* 0x0000000e043c0981 */ /* 0x000722000c1e1500 */
[----:B--2---:R-:W-:Y:S02]  /*07c0*/  LEA R2, P0, R12, UR4, 0x5 ;  /* 0x000000040c027c11 */ /* 0x004fe4000f8028ff */
[----:B------:R-:W-:-:S02]  /*07d0*/  ISETP.GT.AND.EX P3, PT, R55, -0x1, !P3, P6 ;  /* 0xffffffff3700780c */ /* 0x000fc40005f64360 */
[----:B------:R-:W-:Y:S02]  /*07e0*/  ISETP.GE.U32.AND P6, PT, R8, UR9, PT ;  /* 0x0000000908007c0c */ /* 0x000fe4000bfc6070 */
[----:B------:R-:W-:Y:S02]  /*07f0*/  LEA.HI.X R3, R12, UR5, R55, 0x5, P0 ;  /* 0x000000050c037c11 */ /* 0x000fe400080f2c37 */
[----:B------:R-:W-:Y:S02]  /*0800*/  ISETP.GT.U32.AND P0, PT, R8, -0x1, PT ;  /* 0xffffffff0800780c */ /* 0x000fe40003f04070 */
[----:B------:R-:W-:Y:S01]  /*0810*/  ISETP.GE.AND.EX P6, PT, R55, UR13, PT, P6 ;  /* 0x0000000d37007c0c */ /* 0x000fe2000bfc6360 */
[----:B------:R-:W-:-:S04]  /*0820*/  DEPBAR.LE SB0, 0x0 ;  /* 0x000080000000791a */ /* 0x000fc80000000000 */
[----:B------:R-:W-:Y:S01]  /*0830*/  ISETP.GT.AND.EX P0, PT, R55, -0x1, !P6, P0 ;  /* 0xffffffff3700780c */ /* 0x000fe20007704300 */
[----:B------:R2:W4:Y:S01]  /*0840*/  @P3 LDG.E.U16 R61, [R2.64] ;  /* 0x0000000e023d3981 */ /* 0x000522000c1e1500 */
[C---:B-1----:R-:W-:Y:S02]  /*0850*/  LEA R6, P6, R8.reuse, UR4, 0x5 ;  /* 0x0000000408067c11 */ /* 0x042fe4000f8c28ff */
[----:B---3--:R-:W-:Y:S02]  /*0860*/  SHF.R.U32.HI R5, RZ, 0x3, R13 ;  /* 0x00000003ff057819 */ /* 0x008fe4000001160d */
[----:B------:R-:W-:Y:S02]  /*0870*/  LEA.HI.X R7, R8, UR5, R55, 0x5, P6 ;  /* 0x0000000508077c11 */ /* 0x000fe4000b0f2c37 */
[----:B------:R-:W-:Y:S02]  /*0880*/  SGXT.U32 R5, R5, 0x1 ;  /* 0x000000010505781a */ /* 0x000fe40000000000 */
[----:B------:R-:W-:-:S02]  /*0890*/  SHF.R.U32.HI R10, RZ, 0x4, R13 ;  /* 0x00000004ff0a7819 */ /* 0x000fc4000001160d */
[----:B------:R-:W-:Y:S01]  /*08a0*/  LOP3.LUT R4, R13, 0x7, RZ, 0xc0, !PT ;  /* 0x000000070d047812 */ /* 0x000fe200078ec0ff */
[----:B------:R1:W4:Y:S01]  /*08b0*/  @P0 LDG.E.U16 R58, [R6.64] ;  /* 0x0000000e063a0981 */ /* 0x000322000c1e1500 */
[----:B------:R-:W-:-:S05]  /*08c0*/  LOP3.LUT R9, R5, 0x2, R16, 0xf8, !PT ;  /* 0x0000000205097812 */ /* 0x000fca00078ef810 */
[----:B------:R-:W-:Y:S01]  /*08d0*/  IMAD R39, R9, 0x8, R4 ;  /* 0x0000000809277824 */ /* 0x000fe200078e0204 */
[----:B-1----:R-:W-:-:S04]  /*08e0*/  SGXT.U32 R6, R10, 0x1 ;  /* 0x000000010a06781a */ /* 0x002fc80000000000 */
[C---:B--2---:R-:W-:Y:S02]  /*08f0*/  LOP3.LUT R3, R6.reuse, 0x2, RZ, 0xfc, !PT ;  /* 0x0000000206037812 */ /* 0x044fe400078efcff */
[C---:B------:R-:W-:Y:S02]  /*0900*/  LOP3.LUT R4, R6.reuse, 0x4, RZ, 0xfc, !PT ;  /* 0x0000000406047812 */ /* 0x040fe400078efcff */
[C-C-:B------:R-:W-:Y:S02]  /*0910*/  LOP3.LUT R2, R6.reuse, 0x7, R13.reuse, 0x78, !PT ;  /* 0x0000000706027812 */ /* 0x140fe400078e780d */
[----:B------:R-:W-:Y:S02]  /*0920*/  LOP3.LUT R7, R6, 0x6, RZ, 0xfc, !PT ;  /* 0x0000000606077812 */ /* 0x000fe400078efcff */
[--C-:B------:R-:W-:Y:S02]  /*0930*/  LOP3.LUT R3, R3, 0x7, R13.reuse, 0x78, !PT ;  /* 0x0000000703037812 */ /* 0x100fe400078e780d */
[----:B------:R-:W-:Y:S01]  /*0940*/  LOP3.LUT R6, R4, 0x7, R13, 0x78, !PT ;  /* 0x0000000704067812 */ /* 0x000fe200078e780d */
[----:B------:R-:W-:-:S02]  /*0950*/  IMAD.SHL.U32 R39, R39, 0x80, RZ ;  /* 0x0000008027277824 */ /* 0x000fc400078e00ff */
[----:B------:R-:W-:Y:S02]  /*0960*/  IMAD.SHL.U32 R4, R3, 0x10, RZ ;  /* 0x0000001003047824 */ /* 0x000fe400078e00ff */
[----:B------:R-:W-:Y:S01]  /*0970*/  IMAD.SHL.U32 R6, R6, 0x10, RZ ;  /* 0x0000001006067824 */ /* 0x000fe200078e00ff */
[----:B------:R-:W-:Y:S02]  /*0980*/  LOP3.LUT R8, R13, 0x17, RZ, 0xc0, !PT ;  /* 0x000000170d087812 */ /* 0x000fe400078ec0ff */
[-C--:B------:R-:W-:Y:S02]  /*0990*/  LOP3.LUT R41, R4, R39.reuse, RZ, 0xfc, !PT ;  /* 0x0000002704297212 */ /* 0x080fe400078efcff */
[----:B------:R-:W-:Y:S02]  /*09a0*/  LOP3.LUT R40, R6, R39, RZ, 0xfc, !PT ;  /* 0x0000002706287212 */ /* 0x000fe400078efcff */
[C---:B------:R-:W-:Y:S02]  /*09b0*/  LOP3.LUT R3, R5.reuse, 0x2, RZ, 0xfc, !PT ;  /* 0x0000000205037812 */ /* 0x040fe400078efcff */
[----:B------:R-:W-:-:S02]  /*09c0*/  LOP3.LUT R4, R5, 0x4, RZ, 0xfc, !PT ;  /* 0x0000000405047812 */ /* 0x000fc400078efcff */
[----:B------:R-:W-:Y:S01]  /*09d0*/  LOP3.LUT R6, R5, 0x6, RZ, 0xfc, !PT ;  /* 0x0000000605067812 */ /* 0x000fe200078efcff */
[----:B------:R-:W-:Y:S01]  /*09e0*/  IMAD.SHL.U32 R2, R2, 0x10, RZ ;  /* 0x0000001002027824 */ /* 0x000fe200078e00ff */
[----:B------:R-:W-:Y:S02]  /*09f0*/  LOP3.LUT R7, R7, 0x7, R13, 0x78, !PT ;  /* 0x0000000707077812 */ /* 0x000fe400078e780d */
[----:B------:R-:W-:Y:S02]  /*0a00*/  LOP3.LUT R9, R8, 0x8, R15, 0xf8, !PT ;  /* 0x0000000808097812 */ /* 0x000fe400078ef80f */
[--C-:B------:R-:W-:Y:S02]  /*0a10*/  LOP3.LUT R5, R5, 0x7, R13.reuse, 0x78, !PT ;  /* 0x0000000705057812 */ /* 0x100fe400078e780d */
[--C-:B------:R-:W-:Y:S02]  /*0a20*/  LOP3.LUT R3, R3, 0x7, R13.reuse, 0x78, !PT ;  /* 0x0000000703037812 */ /* 0x100fe400078e780d */
[----:B------:R-:W-:-:S02]  /*0a30*/  LOP3.LUT R4, R4, 0x7, R13, 0x78, !PT ;  /* 0x0000000704047812 */ /* 0x000fc400078e780d */
[----:B------:R-:W-:Y:S01]  /*0a40*/  LOP3.LUT R6, R6, 0x7, R13, 0x78, !PT ;  /* 0x0000000706067812 */ /* 0x000fe200078e780d */
[----:B------:R-:W-:Y:S01]  /*0a50*/  IMAD.SHL.U32 R8, R7, 0x10, RZ ;  /* 0x0000001007087824 */ /* 0x000fe200078e00ff */
[----:B------:R-:W-:Y:S01]  /*0a60*/  LOP3.LUT R42, R2, R39, RZ, 0xfc, !PT ;  /* 0x00000027022a7212 */ /* 0x000fe200078efcff */
[----:B------:R-:W-:Y:S02]  /*0a70*/  IMAD.SHL.U32 R2, R9, 0x80, RZ ;  /* 0x0000008009027824 */ /* 0x000fe400078e00ff */
[----:B------:R-:W-:Y:S02]  /*0a80*/  IMAD.SHL.U32 R5, R5, 0x10, RZ ;  /* 0x0000001005057824 */ /* 0x000fe400078e00ff */
[----:B------:R-:W-:Y:S02]  /*0a90*/  IMAD.SHL.U32 R3, R3, 0x10, RZ ;  /* 0x0000001003037824 */ /* 0x000fe400078e00ff */
[----:B------:R-:W-:Y:S02]  /*0aa0*/  IMAD.SHL.U32 R7, R4, 0x10, RZ ;  /* 0x0000001004077824 */ /* 0x000fe400078e00ff */
[----:B------:R-:W-:Y:S01]  /*0ab0*/  IMAD.SHL.U32 R9, R6, 0x10, RZ ;  /* 0x0000001006097824 */ /* 0x000fe200078e00ff */
[----:B------:R-:W-:-:S02]  /*0ac0*/  LOP3.LUT R38, R2, R5, RZ, 0xfc, !PT ;  /* 0x0000000502267212 */ /* 0x000fc400078efcff */
[-C--:B------:R-:W-:Y:S02]  /*0ad0*/  LOP3.LUT R37, R3, R2.reuse, RZ, 0xfc, !PT ;  /* 0x0000000203257212 */ /* 0x080fe400078efcff */
[-C--:B------:R-:W-:Y:S01]  /*0ae0*/  LOP3.LUT R36, R7, R2.reuse, RZ, 0xfc, !PT ;  /* 0x0000000207247212 */ /* 0x080fe200078efcff */
[----:B------:R-:W-:Y:S01]  /*0af0*/  IMAD.MOV.U32 R3, RZ, RZ, 0x40 ;  /* 0x00000040ff037424 */ /* 0x000fe200078e00ff */
[----:B------:R-:W-:Y:S01]  /*0b00*/  LOP3.LUT R39, R8, R39, RZ, 0xfc, !PT ;  /* 0x0000002708277212 */ /* 0x000fe200078efcff */
[----:B------:R-:W-:Y:S01]  /*0b10*/  CS2R R4, SRZ ;  /* 0x0000000000047805 */ /* 0x000fe2000001ff00 */
[----:B------:R-:W-:Y:S01]  /*0b20*/  LOP3.LUT R2, R9, R2, RZ, 0xfc, !PT ;  /* 0x0000000209027212 */ /* 0x000fe200078efcff */
[----:B------:R-:W-:Y:S01]  /*0b30*/  CS2R R6, SRZ ;  /* 0x0000000000067805 */ /* 0x000fe2000001ff00 */
[----:B------:R-:W-:Y:S06]  /*0b40*/  BAR.SYNC 0x0 ;  /* 0x0000000000007b1d */ /* 0x000fec0000000000 */
[----:B------:R-:W-:Y:S01]  /*0b50*/  PLOP3.LUT P0, PT, PT, PT, PT, 0x80, 0x0 ;  /* 0x000000000000781c */ /* 0x000fe20003f0f070 */
[----:B------:R-:W-:Y:S01]  /*0b60*/  CS2R R8, SRZ ;  /* 0x0000000000087805 */ /* 0x000fe2000001ff00 */
[----:B------:R-:W-:Y:S01]  /*0b70*/  CS2R R10, SRZ ;  /* 0x00000000000a7805 */ /* 0x000fe2000001ff00 */
[----:B------:R-:W-:Y:S01]  /*0b80*/  CS2R R12, SRZ ;  /* 0x00000000000c7805 */ /* 0x000fe2000001ff00 */
[----:B------:R-:W-:Y:S01]  /*0b90*/  CS2R R14, SRZ ;  /* 0x00000000000e7805 */ /* 0x000fe2000001ff00 */
[----:B------:R-:W-:-:S02]  /*0ba0*/  CS2R R16, SRZ ;  /* 0x0000000000107805 */ /* 0x000fc4000001ff00 */
.L_x_0:
[----:B------:R-:W-:Y:S04]  /*0bb0*/  LDSM.16.M88.4 R32, [R42] ;  /* 0x000000002a20783b */ /* 0x000fe80000000200 */
[----:B------:R-:W1:Y:S02]  /*0bc0*/  LDSM.16.M88.4 R28, [R38] ;  /* 0x00000000261c783b */ /* 0x000e640000000200 */
[C---:B-1----:R-:W5:Y:S08]  /*0bd0*/  HMMA.16816.F32 R20, R32.reuse, R28, R20 ;  /* 0x0000001c2014723c */ /* 0x042f700000001814 */
[----:B------:R5:W5:Y:S02]  /*0be0*/  HMMA.16816.F32 R24, R32, R30, R24 ;  /* 0x0000001e2018723c */ /* 0x000b640000001818 */
[----:B-----5:R-:W1:Y:S06]  /*0bf0*/  LDSM.16.M88.4 R32, [R42+0x1000] ;  /* 0x001000002a20783b */ /* 0x020e6c0000000200 */
[C---:B-1----:R-:W5:Y:S08]  /*0c00*/  HMMA.16816.F32 R4, R32.reuse, R28, R4 ;  /* 0x0000001c2004723c */ /* 0x042f700000001804 */
[C---:B------:R5:W5:Y:S02]  /*0c10*/  HMMA.16816.F32 R8, R32.reuse, R30, R8 ;  /* 0x0000001e2008723c */ /* 0x040b640000001808 */
[----:B-----5:R-:W1:Y:S06]  /*0c20*/  LDSM.16.M88.4 R28, [R38+0x1000] ;  /* 0x00100000261c783b */ /* 0x020e6c0000000200 */
[C---:B-1----:R-:W5:Y:S08]  /*0c30*/  HMMA.16816.F32 R12, R32.reuse, R28, R12 ;  /* 0x0000001c200c723c */ /* 0x042f70000000180c */
[----:B------:R5:W5:Y:S02]  /*0c40*/  HMMA.16816.F32 R16, R32, R30, R16 ;  /* 0x0000001e2010723c */ /* 0x000b640000001810 */
[----:B-----5:R-:W-:Y:S04]  /*0c50*/  LDSM.16.M88.4 R32, [R41] ;  /* 0x000000002920783b */ /* 0x020fe80000000200 */
        /* <DEDUP_REMOVED lines=27> */
[C---:B-1----:R5:W5:Y:S02]  /*0e10*/  HMMA.16816.F32 R12, R32.reuse, R28, R12 ;  /* 0x0000001c200c723c */ /* 0x042b64000000180c */
[----:B-----5:R-:W1:Y:S06]  /*0e20*/  S2R R29, SR_TID.X ;  /* 0x00000000001d7919 */ /* 0x020e6c0000002100 */
[----:B------:R5:W5:Y:S01]  /*0e30*/  HMMA.16816.F32 R16, R32, R30, R16 ;  /* 0x0000001e2010723c */ /* 0x000b620000001810 */
[----:B-1----:R-:W-:-:S05]  /*0e40*/  IMAD.SHL.U32 R29, R29, 0x8, RZ ;  /* 0x000000081d1d7824 */ /* 0x002fca00078e00ff */
[----:B------:R-:W-:Y:S01]  /*0e50*/  LOP3.LUT R3, R3, 0x38, R29, 0xf8, !PT ;  /* 0x0000003803037812 */ /* 0x000fe200078ef81d */
[----:B------:R-:W-:Y:S06]  /*0e60*/  BAR.SYNC 0x0 ;  /* 0x0000000000007b1d */ /* 0x000fec0000000000 */
[----:B------:R-:W-:Y:S02]  /*0e70*/  ISETP.GE.U32.AND P3, PT, R3, 0x80, PT ;  /* 0x000000800300780c */ /* 0x000fe40003f66070 */
[----:B------:R-:W-:Y:S02]  /*0e80*/  LOP3.LUT R29, R53, R3, RZ, 0xfc, !PT ;  /* 0x00000003351d7212 */ /* 0x000fe400078efcff */
[----:B-----5:R-:W-:-:S04]  /*0e90*/  SEL R30, RZ, 0x10, P3 ;  /* 0x00000010ff1e7807 */ /* 0x020fc80001800000 */
[C---:B------:R-:W-:Y:S02]  /*0ea0*/  SEL R28, R30.reuse, RZ, P2 ;  /* 0x000000ff1e1c7207 */ /* 0x040fe40001000000 */
[----:B------:R-:W-:Y:S02]  /*0eb0*/  SEL R31, R30, RZ, P1 ;  /* 0x000000ff1e1f7207 */ /* 0x000fe40000800000 */
[----:B------:R-:W-:Y:S02]  /*0ec0*/  SEL R28, R28, RZ, P0 ;  /* 0x000000ff1c1c7207 */ /* 0x000fe40000000000 */
[----:B------:R-:W-:Y:S02]  /*0ed0*/  SEL R31, R31, RZ, P0 ;  /* 0x000000ff1f1f7207 */ /* 0x000fe40000000000 */
[----:B------:R-:W-:Y:S02]  /*0ee0*/  ISETP.NE.U32.AND P3, PT, R28, RZ, PT ;  /* 0x000000ff1c00720c */ /* 0x000fe40003f65070 */
[----:B------:R-:W-:-:S04]  /*0ef0*/  LEA R28, P6, R29, UR6, 0x1 ;  /* 0x000000061d1c7c11 */ /* 0x000fc8000f8c08ff */
[----:B------:R-:W-:-:S07]  /*0f00*/  LEA.HI.X R29, R29, UR7, R43, 0x1, P6 ;  /* 0x000000071d1d7c11 */ /* 0x000fce000b0f0c2b */
[----:B------:R-:W-:Y:S01]  /*0f10*/  @!PT LDS RZ, [RZ] ;  /* 0x00000000fffff984 */ /* 0x000fe20000000800 */
[----:B------:R-:W-:Y:S01]  /*0f20*/  @!PT LDS RZ, [RZ] ;  /* 0x00000000fffff984 */ /* 0x000fe20000000800 */
[----:B------:R-:W-:Y:S01]  /*0f30*/  @!PT LDS RZ, [RZ] ;  /* 0x00000000fffff984 */ /* 0x000fe20000000800 */
[----:B------:R1:W-:Y:S01]  /*0f40*/  LDGSTS.E.BYPASS.128 [R52], [R28.64], P3 ;  /* 0x000000001c347fae */ /* 0x0003e20009901c4e */
[----:B------:R-:W-:Y:S02]  /*0f50*/  ISETP.NE.U32.AND P3, PT, R31, RZ, PT ;  /* 0x000000ff1f00720c */ /* 0x000fe40003f65070 */
[C---:B------:R-:W-:Y:S02]  /*0f60*/  SEL R31, R30.reuse, RZ, P5 ;  /* 0x000000ff1e1f7207 */ /* 0x040fe40002800000 */
[----:B------:R-:W-:Y:S02]  /*0f70*/  SEL R30, R30, RZ, P4 ;  /* 0x000000ff1e1e7207 */ /* 0x000fe40002000000 */
[----:B------:R-:W-:Y:S02]  /*0f80*/  SEL R31, R31, RZ, P0 ;  /* 0x000000ff1f1f7207 */ /* 0x000fe40000000000 */
[----:B------:R-:W-:Y:S02]  /*0f90*/  SEL R30, R30, RZ, P0 ;  /* 0x000000ff1e1e7207 */ /* 0x000fe40000000000 */
[----:B-1----:R-:W-:-:S04]  /*0fa0*/  LOP3.LUT R29, R45, R3, RZ, 0xfc, !PT ;  /* 0x000000032d1d7212 */ /* 0x002fc800078efcff */
[----:B------:R-:W-:-:S04]  /*0fb0*/  LEA R28, P6, R29, UR6, 0x1 ;  /* 0x000000061d1c7c11 */ /* 0x000fc8000f8c08ff */
[----:B------:R-:W-:-:S05]  /*0fc0*/  LEA.HI.X R29, R29, UR7, R44, 0x1, P6 ;  /* 0x000000071d1d7c11 */ /* 0x000fca000b0f0c2c */
[----:B------:R1:W-:Y:S01]  /*0fd0*/  LDGSTS.E.BYPASS.128 [R51], [R28.64], P3 ;  /* 0x000000001c337fae */ /* 0x0003e20009901c4e */
[----:B------:R-:W-:Y:S02]  /*0fe0*/  ISETP.NE.U32.AND P3, PT, R31, RZ, PT ;  /* 0x000000ff1f00720c */ /* 0x000fe40003f65070 */
[-C--:B-1----:R-:W-:Y:S02]  /*0ff0*/  LOP3.LUT R29, R47, R3.reuse, RZ, 0xfc, !PT ;  /* 0x000000032f1d7212 */ /* 0x082fe400078efcff */
[----:B------:R-:W-:Y:S02]  /*1000*/  LOP3.LUT R3, R54, R3, RZ, 0xfc, !PT ;  /* 0x0000000336037212 */ /* 0x000fe400078efcff */
[----:B------:R-:W-:-:S04]  /*1010*/  LEA R28, P6, R29, UR6, 0x1 ;  /* 0x000000061d1c7c11 */ /* 0x000fc8000f8c08ff */
[----:B------:R-:W-:Y:S02]  /*1020*/  LEA.HI.X R29, R29, UR7, R46, 0x1, P6 ;  /* 0x000000071d1d7c11 */ /* 0x000fe4000b0f0c2e */
[----:B------:R-:W-:-:S03]  /*1030*/  ISETP.NE.U32.AND P6, PT, R30, RZ, PT ;  /* 0x000000ff1e00720c */ /* 0x000fc60003fc5070 */
[----:B------:R1:W-:Y:S02]  /*1040*/  LDGSTS.E.BYPASS.128 [R50], [R28.64], P3 ;  /* 0x000000001c327fae */ /* 0x0003e40009901c4e */
[----:B-1----:R-:W-:-:S04]  /*1050*/  LEA R28, P3, R3, UR6, 0x1 ;  /* 0x00000006031c7c11 */ /* 0x002fc8000f8608ff */
[----:B------:R-:W-:Y:S01]  /*1060*/  LEA.HI.X R29, R3, UR7, R48, 0x1, P3 ;  /* 0x00000007031d7c11 */ /* 0x000fe200098f0c30 */
[----:B------:R-:W-:Y:S01]  /*1070*/  IMAD.MOV.U32 R3, RZ, RZ, 0x80 ;  /* 0x00000080ff037424 */ /* 0x000fe200078e00ff */
[----:B------:R-:W-:Y:S02]  /*1080*/  PLOP3.LUT P3, PT, P0, PT, PT, 0x80, 0x0 ;  /* 0x000000000000781c */ /* 0x000fe4000076f070 */
[----:B------:R-:W-:Y:S01]  /*1090*/  PLOP3.LUT P0, PT, PT, PT, PT, 0x8, 0x0 ;  /* 0x000000000000781c */ /* 0x000fe20003f0e170 */
[----:B------:R1:W-:Y:S04]  /*10a0*/  LDGSTS.E.BYPASS.128 [R49], [R28.64], P6 ;  /* 0x000000001c317fae */ /* 0x0003e8000b101c4e */
[----:B------:R-:W0:Y:S01]  /*10b0*/  LDGDEPBAR ;  /* 0x00000000000079af */ /* 0x000e220000000000 */
[----:B------:R-:W-:-:S04]  /*10c0*/  DEPBAR.LE SB0, 0x0 ;  /* 0x000080000000791a */ /* 0x000fc80000000000 */
[----:B------:R-:W-:Y:S06]  /*10d0*/  BAR.SYNC 0x0 ;  /* 0x0000000000007b1d */ /* 0x000fec0000000000 */
[----:B-1----:R-:W-:Y:S05]  /*10e0*/  @P3 BRA `(.L_x_0) ;  /* 0xfffffac000003947 */ /* 0x002fea000383ffff */
[----:B------:R-:W1:Y:S01]  /*10f0*/  S2R R35, SR_TID.X ;  /* 0x0000000000237919 */ /* 0x000e620000002100 */
[----:B----4-:R-:W-:Y:S01]  /*1100*/  HADD2.F32 R61, -RZ, R61.H0_H0 ;  /* 0x2000003dff3d7230 */ /* 0x010fe20000004100 */
[----:B------:R-:W-:-:S04]  /*1110*/  DEPBAR.LE SB0, 0x0 ;  /* 0x000080000000791a */ /* 0x000fc80000000000 */
[----:B------:R-:W2:Y:S01]  /*1120*/  S2R R34, SR_TID.X ;  /* 0x0000000000227919 */ /* 0x000ea20000002100 */
[----:B------:R-:W-:Y:S01]  /*1130*/  HADD2.F32 R60, -RZ, R60.H0_H0 ;  /* 0x2000003cff3c7230 */ /* 0x000fe20000004100 */
[-C--:B------:R-:W-:Y:S01]  /*1140*/  FMUL R28, R24, R61.reuse ;  /* 0x0000003d181c7220 */ /* 0x080fe20000400000 */
[----:B------:R-:W-:Y:S01]  /*1150*/  HADD2.F32 R59, -RZ, R59.H0_H0 ;  /* 0x2000003bff3b7230 */ /* 0x000fe20000004100 */
[----:B------:R-:W-:Y:S01]  /*1160*/  FMUL R21, R21, R61 ;  /* 0x0000003d15157220 */ /* 0x000fe20000400000 */
[----:B------:R-:W-:Y:S01]  /*1170*/  HADD2.F32 R58, -RZ, R58.H0_H0 ;  /* 0x2000003aff3a7230 */ /* 0x000fe20000004100 */
[-C--:B------:R-:W-:Y:S01]  /*1180*/  FMUL R24, R22, R60.reuse ;  /* 0x0000003c16187220 */ /* 0x080fe20000400000 */
[----:B------:R-:W-:Y:S01]  /*1190*/  FMUL R22, R26, R60 ;  /* 0x0000003c1a167220 */ /* 0x000fe20000400000 */
[-C--:B------:R-:W-:Y:S01]  /*11a0*/  FMUL R26, R4, R59.reuse ;  /* 0x0000003b041a7220 */ /* 0x080fe20000400000 */
        /* <DEDUP_REMOVED lines=8> */
[----:B------:R-:W-:Y:S01]  /*1230*/  FMUL R44, R8, R59 ;  /* 0x0000003b082c7220 */ /* 0x000fe20000400000 */
[----:B-1----:R-:W-:Y:S01]  /*1240*/  SHF.R.U32.HI R32, RZ, 0x5, R35 ;  /* 0x00000005ff207819 */ /* 0x002fe20000011623 */
[----:B------:R-:W-:Y:S01]  /*1250*/  IMAD.SHL.U32 R9, R35, 0x2, RZ ;  /* 0x0000000223097824 */ /* 0x000fe200078e00ff */
[-C--:B------:R-:W-:Y:S01]  /*1260*/  FMUL R8, R6, R58.reuse ;  /* 0x0000003a06087220 */ /* 0x080fe20000400000 */
[-C--:B------:R-:W-:Y:S01]  /*1270*/  FMUL R6, R14, R58.reuse ;  /* 0x0000003a0e067220 */ /* 0x080fe20000400000 */
[----:B------:R-:W-:Y:S01]  /*1280*/  FMUL R31, R18, R58 ;  /* 0x0000003a121f7220 */ /* 0x000fe20000400000 */
[----:B------:R-:W-:Y:S01]  /*1290*/  IMAD.SHL.U32 R12, R32, 0x2, RZ ;  /* 0x00000002200c7824 */ /* 0x000fe200078e00ff */
[--C-:B--2---:R-:W-:Y:S01]  /*12a0*/  SHF.R.U32.HI R32, RZ, 0x4, R34.reuse ;  /* 0x00000004ff207819 */ /* 0x104fe20000011622 */
[-C--:B------:R-:W-:Y:S01]  /*12b0*/  FMUL R23, R23, R60.reuse ;  /* 0x0000003c17177220 */ /* 0x080fe20000400000 */
[----:B------:R-:W-:Y:S01]  /*12c0*/  SHF.R.U32.HI R36, RZ, 0x2, R34 ;  /* 0x00000002ff247819 */ /* 0x000fe20000011622 */
[-C--:B------:R-:W-:Y:S01]  /*12d0*/  FMUL R20, R20, R61.reuse ;  /* 0x0000003d14147220 */ /* 0x080fe20000400000 */
[----:B------:R-:W-:Y:S01]  /*12e0*/  SGXT.U32 R32, R32, 0x1 ;  /* 0x000000012020781a */ /* 0x000fe20000000000 */
[----:B------:R-:W-:Y:S01]  /*12f0*/  FMUL R25, R25, R61 ;  /* 0x0000003d19197220 */ /* 0x000fe20000400000 */
[----:B------:R-:W-:Y:S01]  /*1300*/  LOP3.LUT R19, R36, 0x17, RZ, 0xc0, !PT ;  /* 0x0000001724137812 */ /* 0x000fe200078ec0ff */
[----:B------:R-:W-:Y:S01]  /*1310*/  FMUL R27, R27, R60 ;  /* 0x0000003c1b1b7220 */ /* 0x000fe20000400000 */
[----:B------:R-:W-:Y:S01]  /*1320*/  LOP3.LUT R12, R32, 0x6, R12, 0xf8, !PT ;  /* 0x00000006200c7812 */ /* 0x000fe200078ef80c */
[-C--:B------:R-:W-:Y:S01]  /*1330*/  FMUL R2, R17, R59.reuse ;  /* 0x0000003b11027220 */ /* 0x080fe20000400000 */
[----:B------:R-:W-:Y:S01]  /*1340*/  LOP3.LUT R32, R9, 0x6, RZ, 0xc0, !PT ;  /* 0x0000000609207812 */ /* 0x000fe200078ec0ff */
[----:B------:R-:W-:Y:S01]  /*1350*/  FMUL R13, R13, R59 ;  /* 0x0000003b0d0d7220 */ /* 0x000fe20000400000 */
[C-C-:B------:R-:W-:Y:S01]  /*1360*/  LOP3.LUT R10, R0.reuse, 0x17, R36.reuse, 0xf8, !PT ;  /* 0x00000017000a7812 */ /* 0x140fe200078ef824 */
[----:B------:R-:W-:Y:S01]  /*1370*/  FMUL R15, R15, R58 ;  /* 0x0000003a0f0f7220 */ /* 0x000fe20000400000 */
[--C-:B------:R-:W-:Y:S01]  /*1380*/  LOP3.LUT R11, R0, 0x20, R19.reuse, 0xfe, !PT ;  /* 0x00000020000b7812 */ /* 0x100fe200078efe13 */
[----:B------:R-:W-:Y:S01]  /*1390*/  USHF.L.U32 UR11, UR11, 0x6, URZ ;  /* 0x000000060b0b7899 */ /* 0x000fe2000800063f */
[----:B------:R-:W-:Y:S01]  /*13a0*/  LOP3.LUT R9, R32, 0x8, R36, 0xf8, !PT ;  /* 0x0000000820097812 */ /* 0x000fe200078ef824 */
[----:B------:R-:W-:Y:S01]  /*13b0*/  UMOV UR6, 0x4 ;  /* 0x0000000400067882 */ /* 0x000fe20000000000 */
[----:B------:R-:W-:Y:S01]  /*13c0*/  ISETP.GE.AND P2, PT, R10, UR9, PT ;  /* 0x000000090a007c0c */ /* 0x000fe2000bf46270 */
[----:B------:R-:W-:Y:S01]  /*13d0*/  ULDC.64 UR4, c[0x0][0x170] ;  /* 0x00005c0000047ab9 */ /* 0x000fe20000000a00 */
[----:B------:R-:W-:Y:S01]  /*13e0*/  LOP3.LUT R10, R0, 0x28, R19, 0xfe, !PT ;  /* 0x00000028000a7812 */ /* 0x000fe200078efe13 */
[----:B------:R-:W-:Y:S01]  /*13f0*/  UIMAD.WIDE UR4, UR11, UR6, UR4 ;  /* 0x000000060b0472a5 */ /* 0x000fe2000f8e0204 */
[----:B------:R-:W-:Y:S06]  /*1400*/  BAR.SYNC 0x0 ;  /* 0x0000000000007b1d */ /* 0x000fec0000000000 */
[----:B------:R-:W-:-:S02]  /*1410*/  ISETP.GE.AND P1, PT, R11, UR9, PT ;  /* 0x000000090b007c0c */ /* 0x000fc4000bf26270 */
[C---:B------:R-:W-:Y:S02]  /*1420*/  LOP3.LUT R11, R0.reuse, 0x10, R9, 0xfe, !PT ;  /* 0x00000010000b7812 */ /* 0x040fe400078efe09 */
[----:B------:R-:W-:Y:S02]  /*1430*/  LOP3.LUT R14, R0, 0x8, R19, 0xfe, !PT ;  /* 0x00000008000e7812 */ /* 0x000fe400078efe13 */
[----:B------:R-:W-:Y:S02]  /*1440*/  ISETP.GE.AND P0, PT, R10, UR9, PT ;  /* 0x000000090a007c0c */ /* 0x000fe4000bf06270 */
[----:B------:R-:W-:Y:S02]  /*1450*/  LOP3.LUT R10, R9, 0x10, RZ, 0xfc, !PT ;  /* 0x00000010090a7812 */ /* 0x000fe400078efcff */
[----:B------:R-:W-:Y:S02]  /*1460*/  LOP3.LUT R34, R19, 0x8, RZ, 0xfc, !PT ;  /* 0x0000000813227812 */ /* 0x000fe400078efcff */
[----:B------:R-:W-:-:S02]  /*1470*/  ISETP.GE.AND P5, PT, R11, UR9, PT ;  /* 0x000000090b007c0c */ /* 0x000fc4000bfa6270 */
[----:B------:R-:W-:Y:S02]  /*1480*/  ISETP.GE.AND P4, PT, R14, UR9, PT ;  /* 0x000000090e007c0c */ /* 0x000fe4000bf86270 */
[----:B------:R-:W-:Y:S02]  /*1490*/  LOP3.LUT R14, R0, 0x1, R9, 0xfe, !PT ;  /* 0x00000001000e7812 */ /* 0x000fe400078efe09 */
[-C--:B------:R-:W-:Y:S02]  /*14a0*/  ISETP.GT.U32.AND P3, PT, R19, R10.reuse, PT ;  /* 0x0000000a1300720c */ /* 0x080fe40003f64070 */
[----:B------:R-:W-:Y:S02]  /*14b0*/  ISETP.GT.U32.AND P6, PT, R34, R10, PT ;  /* 0x0000000a2200720c */ /* 0x000fe40003fc4070 */
[----:B------:R-:W-:Y:S02]  /*14c0*/  FSEL R10, R28, RZ, !P5 ;  /* 0x000000ff1c0a7208 */ /* 0x000fe40006800000 */
[----:B------:R-:W-:-:S02]  /*14d0*/  FSEL R18, R22, RZ, !P5 ;  /* 0x000000ff16127208 */ /* 0x000fc40006800000 */
[----:B------:R-:W-:Y:S02]  /*14e0*/  LOP3.LUT R11, R9, 0x1, RZ, 0xfc, !PT ;  /* 0x00000001090b7812 */ /* 0x000fe400078efcff */
[----:B------:R-:W-:Y:S02]  /*14f0*/  FSEL R44, R44, RZ, !P5 ;  /* 0x000000ff2c2c7208 */ /* 0x000fe40006800000 */
[----:B------:R-:W-:Y:S02]  /*1500*/  FSEL R22, R33, RZ, !P5 ;  /* 0x000000ff21167208 */ /* 0x000fe40006800000 */
[----:B------:R-:W-:Y:S02]  /*1510*/  ISETP.GE.AND P5, PT, R14, UR9, PT ;  /* 0x000000090e007c0c */ /* 0x000fe4000bfa6270 */
[----:B------:R-:W-:Y:S02]  /*1520*/  FSEL R10, R10, RZ, P3 ;  /* 0x000000ff0a0a7208 */ /* 0x000fe40001800000 */
[----:B------:R-:W-:-:S02]  /*1530*/  FSEL R18, R18, RZ, P6 ;  /* 0x000000ff12127208 */ /* 0x000fc40003000000 */
[----:B------:R-:W-:Y:S02]  /*1540*/  LOP3.LUT R28, R0, R9, RZ, 0xfc, !PT ;  /* 0x00000009001c7212 */ /* 0x000fe400078efcff */
[-C--:B------:R-:W-:Y:S02]  /*1550*/  ISETP.GT.U32.AND P3, PT, R19, R11.reuse, PT ;  /* 0x0000000b1300720c */ /* 0x080fe40003f64070 */
[----:B------:R-:W-:Y:S02]  /*1560*/  ISETP.GT.U32.AND P6, PT, R34, R11, PT ;  /* 0x0000000b2200720c */ /* 0x000fe40003fc4070 */
[----:B------:R-:W-:Y:S02]  /*1570*/  FSEL R11, R21, RZ, !P5 ;  /* 0x000000ff150b7208 */ /* 0x000fe40006800000 */
[----:B------:R-:W-:Y:S02]  /*1580*/  LOP3.LUT R33, R0, 0x11, R9, 0xfe, !PT ;  /* 0x0000001100217812 */ /* 0x000fe400078efe09 */
[----:B------:R-:W-:-:S02]  /*1590*/  FSEL R23, R23, RZ, !P5 ;  /* 0x000000ff17177208 */ /* 0x000fc40006800000 */
[----:B------:R-:W-:Y:S02]  /*15a0*/  FSEL R14, R30, RZ, !P5 ;  /* 0x000000ff1e0e7208 */ /* 0x000fe40006800000 */
[----:B------:R-:W-:Y:S02]  /*15b0*/  FSEL R21, R16, RZ, !P5 ;  /* 0x000000ff10157208 */ /* 0x000fe40006800000 */
[----:B------:R-:W-:Y:S02]  /*15c0*/  ISETP.GE.AND P5, PT, R28, UR9, PT ;  /* 0x000000091c007c0c */ /* 0x000fe4000bfa6270 */
[----:B------:R-:W-:Y:S02]  /*15d0*/  FSEL R11, R11, RZ, P3 ;  /* 0x000000ff0b0b7208 */ /* 0x000fe40001800000 */
[----:B------:R-:W-:Y:S01]  /*15e0*/  ISETP.GE.AND P3, PT, R33, UR9, PT ;  /* 0x0000000921007c0c */ /* 0x000fe2000bf66270 */
[----:B------:R-:W-:Y:S01]  /*15f0*/  IMAD.SHL.U32 R33, R35, 0x4, RZ ;  /* 0x0000000423217824 */ /* 0x000fe200078e00ff */
[----:B------:R-:W-:-:S02]  /*1600*/  FSEL R30, R23, RZ, P6 ;  /* 0x000000ff171e7208 */ /* 0x000fc40003000000 */
[----:B------:R-:W-:Y:S02]  /*1610*/  ISETP.GT.U32.AND P6, PT, R34, R9, PT ;  /* 0x000000092200720c */ /* 0x000fe40003fc4070 */
[----:B------:R-:W-:Y:S02]  /*1620*/  FSEL R23, R24, RZ, !P5 ;  /* 0x000000ff18177208 */ /* 0x000fe40006800000 */
[----:B------:R-:W-:Y:S02]  /*1630*/  LOP3.LUT R16, R9, 0x11, RZ, 0xfc, !PT ;  /* 0x0000001109107812 */ /* 0x000fe400078efcff */
[----:B------:R-:W-:Y:S02]  /*1640*/  FSEL R28, R20, RZ, !P5 ;  /* 0x000000ff141c7208 */ /* 0x000fe40006800000 */
[----:B------:R-:W-:Y:S02]  /*1650*/  FSEL R20, R8, RZ, !P5 ;  /* 0x000000ff08147208 */ /* 0x000fe40006800000 */
[----:B------:R-:W-:-:S02]  /*1660*/  FSEL R8, R25, RZ, !P3 ;  /* 0x000000ff19087208 */ /* 0x000fc40005800000 */
[----:B------:R-:W-:Y:S02]  /*1670*/  FSEL R25, R23, RZ, P6 ;  /* 0x000000ff17197208 */ /* 0x000fe40003000000 */
[----:B------:R-:W-:Y:S02]  /*1680*/  LOP3.LUT R17, R36, 0x10, RZ, 0xc0, !PT ;  /* 0x0000001024117812 */ /* 0x000fe400078ec0ff */
[----:B------:R-:W-:Y:S02]  /*1690*/  LOP3.LUT R37, R35, 0x1f, RZ, 0xc0, !PT ;  /* 0x0000001f23257812 */ /* 0x000fe400078ec0ff */
[----:B------:R-:W-:Y:S02]  /*16a0*/  ISETP.GT.U32.AND P6, PT, R34, R16, PT ;  /* 0x000000102200720c */ /* 0x000fe40003fc4070 */
[----:B------:R-:W-:Y:S02]  /*16b0*/  FSEL R27, R27, RZ, !P3 ;  /* 0x000000ff1b1b7208 */ /* 0x000fe40005800000 */
[----:B------:R-:W-:-:S02]  /*16c0*/  LOP3.LUT R23, R0, 0x20, R9, 0xfe, !PT ;  /* 0x0000002000177812 */ /* 0x000fc400078efe09 */
[----:B------:R-:W-:Y:S02]  /*16d0*/  FSEL R24, R26, RZ, !P5 ;  /* 0x000000ff1a187208 */ /* 0x000fe40006800000 */
[----:B------:R-:W-:Y:S02]  /*16e0*/  ISETP.GT.U32.AND P5, PT, R19, R16, PT ;  /* 0x000000101300720c */ /* 0x000fe40003fa4070 */
[----:B------:R-:W-:Y:S02]  /*16f0*/  LEA.HI R17, R37, R17, RZ, 0x1e ;  /* 0x0000001125117211 */ /* 0x000fe400078ff0ff */
[----:B------:R-:W-:Y:S02]  /*1700*/  LOP3.LUT R32, R32, 0x8, R36, 0xf8, !PT ;  /* 0x0000000820207812 */ /* 0x000fe400078ef824 */
[----:B------:R-:W-:Y:S02]  /*1710*/  FSEL R27, R27, RZ, P6 ;  /* 0x000000ff1b1b7208 */ /* 0x000fe40003000000 */
[----:B------:R-:W-:Y:S01]  /*1720*/  ISETP.GE.AND P6, PT, R23, UR9, PT ;  /* 0x0000000917007c0c */ /* 0x000fe2000bfc6270 */
[----:B------:R-:W-:Y:S01]  /*1730*/  IMAD R26, R17, 0x44, R32 ;  /* 0x00000044111a7824 */ /* 0x000fe200078e0220 */
[----:B------:R-:W-:-:S02]  /*1740*/  FSEL R16, R8, RZ, P5 ;  /* 0x000000ff08107208 */ /* 0x000fc40002800000 */
[----:B------:R-:W-:Y:S02]  /*1750*/  ISETP.GT.U32.AND P5, PT, R19, R9, PT ;  /* 0x000000091300720c */ /* 0x000fe40003fa4070 */
[----:B------:R-:W-:Y:S01]  /*1760*/  FSEL R4, R4, RZ, !P6 ;  /* 0x000000ff04047208 */ /* 0x000fe20007000000 */
[----:B------:R-:W-:Y:S01]  /*1770*/  STS.64 [R26.X4+0x80], RZ ;  /* 0x000080ff1a007388 */ /* 0x000fe20000004a00 */
[----:B------:R-:W-:Y:S02]  /*1780*/  LOP3.LUT R17, R9, 0x20, RZ, 0xfc, !PT ;  /* 0x0000002009117812 */ /* 0x000fe400078efcff */
[----:B------:R-:W-:Y:S01]  /*1790*/  LOP3.LUT R8, R0, 0x21, R9, 0xfe, !PT ;  /* 0x0000002100087812 */ /* 0x000fe200078efe09 */
[----:B------:R-:W-:Y:S01]  /*17a0*/  STS.64 [R26.X4+0x900], RZ ;  /* 0x000900ff1a007388 */ /* 0x000fe20000004a00 */
[----:B------:R-:W-:Y:S02]  /*17b0*/  FSEL R19, R28, RZ, P5 ;  /* 0x000000ff1c137208 */ /* 0x000fe40002800000 */
[----:B------:R-:W-:Y:S01]  /*17c0*/  FSEL R46, R4, RZ, P5 ;  /* 0x000000ff042e7208 */ /* 0x000fe20002800000 */
[----:B------:R-:W-:Y:S01]  /*17d0*/  STS.64 [R26.X4+0xc0], RZ ;  /* 0x0000c0ff1a007388 */ /* 0x000fe20000004a00 */
[----:B------:R-:W-:-:S02]  /*17e0*/  SHF.R.U32.HI R28, RZ, 0x4, R35 ;  /* 0x00000004ff1c7819 */ /* 0x000fc40000011623 */
[----:B------:R-:W-:Y:S01]  /*17f0*/  FSEL R45, R5, RZ, !P3 ;  /* 0x000000ff052d7208 */ /* 0x000fe20005800000 */
[----:B------:R-:W-:Y:S01]  /*1800*/  STS.64 [R26.X4+0x940], RZ ;  /* 0x000940ff1a007388 */ /* 0x000fe20000004a00 */
[----:B------:R-:W-:Y:S02]  /*1810*/  FSEL R23, R7, RZ, !P3 ;  /* 0x000000ff07177208 */ /* 0x000fe40005800000 */
[----:B------:R-:W-:Y:S02]  /*1820*/  ISETP.GT.U32.AND P5, PT, R56, R17, PT ;  /* 0x000000113800720c */ /* 0x000fe40003fa4070 */
[----:B------:R-:W-:Y:S02]  /*1830*/  ISETP.GE.AND P3, PT, R8, UR9, PT ;  /* 0x0000000908007c0c */ /* 0x000fe4000bf66270 */
[----:B------:R-:W-:Y:S02]  /*1840*/  FSEL R17, R6, RZ, !P6 ;  /* 0x000000ff06117208 */ /* 0x000fe40007000000 */
[----:B------:R-:W-:-:S02]  /*1850*/  LOP3.LUT R32, R0, 0x30, R9, 0xfe, !PT ;  /* 0x0000003000207812 */ /* 0x000fc400078efe09 */
[----:B------:R-:W-:Y:S02]  /*1860*/  LOP3.LUT R8, R9, 0x21, RZ, 0xfc, !PT ;  /* 0x0000002109087812 */ /* 0x000fe400078efcff */
[----:B------:R-:W-:Y:S02]  /*1870*/  FSEL R4, R25, RZ, !P4 ;  /* 0x000000ff19047208 */ /* 0x000fe40006000000 */
[----:B------:R-:W-:Y:S02]  /*1880*/  SGXT.U32 R25, R28, 0x3 ;  /* 0x000000031c19781a */ /* 0x000fe40000000000 */
[----:B------:R-:W-:Y:S02]  /*1890*/  FSEL R7, R27, RZ, !P4 ;  /* 0x000000ff1b077208 */ /* 0x000fe40006000000 */
[----:B------:R-:W-:Y:S02]  /*18a0*/  FSEL R5, R30, RZ, !P4 ;  /* 0x000000ff1e057208 */ /* 0x000fe40006000000 */
[----:B------:R-:W-:-:S02]  /*18b0*/  FSEL R6, R18, RZ, !P4 ;  /* 0x000000ff12067208 */ /* 0x000fc40006000000 */
[----:B------:R-:W-:Y:S01]  /*18c0*/  FSEL R27, R17, RZ, P5 ;  /* 0x000000ff111b7208 */ /* 0x000fe20002800000 */
[----:B------:R-:W-:Y:S01]  /*18d0*/  STS.64 [R26.X4+0x880], R4 ;  /* 0x000880041a007388 */ /* 0x000fe20000004a00 */
[----:B------:R-:W-:Y:S02]  /*18e0*/  ISETP.GE.AND P4, PT, R32, UR9, PT ;  /* 0x0000000920007c0c */ /* 0x000fe4000bf86270 */
[-C--:B------:R-:W-:Y:S01]  /*18f0*/  ISETP.GT.U32.AND P6, PT, R57, R8.reuse, PT ;  /* 0x000000083900720c */ /* 0x080fe20003fc4070 */
[----:B------:R-:W-:Y:S01]  /*1900*/  STS.64 [R26.X4+0x8c0], R6 ;  /* 0x0008c0061a007388 */ /* 0x000fe20000004a00 */
[----:B------:R-:W-:Y:S02]  /*1910*/  ISETP.GT.U32.AND P5, PT, R56, R8, PT ;  /* 0x000000083800720c */ /* 0x000fe40003fa4070 */
[C-C-:B------:R-:W-:Y:S02]  /*1920*/  LOP3.LUT R28, R0.reuse, 0x38, R25.reuse, 0xfe, !PT ;  /* 0x00000038001c7812 */ /* 0x140fe400078efe19 */
[----:B------:R-:W-:-:S02]  /*1930*/  LOP3.LUT R30, R0, 0x30, R25, 0xfe, !PT ;  /* 0x00000030001e7812 */ /* 0x000fc400078efe19 */
[C-C-:B------:R-:W-:Y:S02]  /*1940*/  LOP3.LUT R32, R0.reuse, 0x28, R25.reuse, 0xfe, !PT ;  /* 0x0000002800207812 */ /* 0x140fe400078efe19 */
[C-C-:B------:R-:W-:Y:S02]  /*1950*/  LOP3.LUT R34, R0.reuse, 0x20, R25.reuse, 0xfe, !PT ;  /* 0x0000002000227812 */ /* 0x140fe400078efe19 */
[C-C-:B------:R-:W-:Y:S02]  /*1960*/  LOP3.LUT R36, R0.reuse, 0x18, R25.reuse, 0xfe, !PT ;  /* 0x0000001800247812 */ /* 0x140fe400078efe19 */
[C-C-:B------:R-:W-:Y:S02]  /*1970*/  LOP3.LUT R38, R0.reuse, 0x10, R25.reuse, 0xfe, !PT ;  /* 0x0000001000267812 */ /* 0x140fe400078efe19 */
[C---:B------:R-:W-:Y:S02]  /*1980*/  LOP3.LUT R40, R0.reuse, 0x8, R25, 0xfe, !PT ;  /* 0x0000000800287812 */ /* 0x040fe400078efe19 */
[----:B------:R-:W-:-:S02]  /*1990*/  LOP3.LUT R42, R0, R25, RZ, 0xfc, !PT ;  /* 0x00000019002a7212 */ /* 0x000fc400078efcff */
[----:B------:R-:W-:Y:S02]  /*19a0*/  LOP3.LUT R17, R0, 0x31, R9, 0xfe, !PT ;  /* 0x0000003100117812 */ /* 0x000fe400078efe09 */
[----:B------:R-:W-:Y:S02]  /*19b0*/  LOP3.LUT R8, R9, 0x30, RZ, 0xfc, !PT ;  /* 0x0000003009087812 */ /* 0x000fe400078efcff */
[----:B------:R-:W-:Y:S02]  /*19c0*/  FSEL R13, R13, RZ, !P3 ;  /* 0x000000ff0d0d7208 */ /* 0x000fe40005800000 */
[----:B------:R-:W-:Y:S02]  /*19d0*/  LOP3.LUT R9, R9, 0x31, RZ, 0xfc, !PT ;  /* 0x0000003109097812 */ /* 0x000fe400078efcff */
[----:B------:R-:W-:Y:S02]  /*19e0*/  FSEL R0, R15, RZ, !P3 ;  /* 0x000000ff0f007208 */ /* 0x000fe40005800000 */
[----:B------:R-:W-:-:S02]  /*19f0*/  FSEL R13, R13, RZ, P6 ;  /* 0x000000ff0d0d7208 */ /* 0x000fc40003000000 */
[----:B------:R-:W-:Y:S02]  /*1a00*/  FSEL R29, R29, RZ, !P4 ;  /* 0x000000ff1d1d7208 */ /* 0x000fe40006000000 */
[----:B------:R-:W-:Y:S02]  /*1a10*/  FSEL R31, R31, RZ, !P4 ;  /* 0x000000ff1f1f7208 */ /* 0x000fe40006000000 */
[----:B------:R-:W-:Y:S02]  /*1a20*/  LOP3.LUT R33, R33, 0x3c, RZ, 0xc0, !PT ;  /* 0x0000003c21217812 */ /* 0x000fe400078ec0ff */
[-C--:B------:R-:W-:Y:S02]  /*1a30*/  ISETP.GT.U32.AND P6, PT, R57, R9.reuse, PT ;  /* 0x000000093900720c */ /* 0x080fe40003fc4070 */
[----:B------:R-:W-:Y:S01]  /*1a40*/  FSEL R0, R0, RZ, P5 ;  /* 0x000000ff00007208 */ /* 0x000fe20002800000 */
[----:B------:R-:W-:Y:S01]  /*1a50*/  IMAD R35, R12, 0x44, R33 ;  /* 0x000000440c237824 */ /* 0x000fe200078e0221 */
[----:B------:R-:W-:-:S02]  /*1a60*/  ISETP.GT.U32.AND P4, PT, R56, R9, PT ;  /* 0x000000093800720c */ /* 0x000fc40003f84070 */
[-C--:B------:R-:W-:Y:S02]  /*1a70*/  ISETP.GT.U32.AND P3, PT, R57, R8.reuse, PT ;  /* 0x000000083900720c */ /* 0x080fe40003f64070 */
[----:B------:R-:W-:Y:S02]  /*1a80*/  ISETP.GT.U32.AND P5, PT, R56, R8, PT ;  /* 0x000000083800720c */ /* 0x000fe40003fa4070 */
[----:B------:R-:W-:Y:S02]  /*1a90*/  FSEL R9, R11, RZ, !P2 ;  /* 0x000000ff0b097208 */ /* 0x000fe40005000000 */
[----:B------:R-:W-:Y:S02]  /*1aa0*/  FSEL R8, R19, RZ, !P2 ;  /* 0x000000ff13087208 */ /* 0x000fe40005000000 */
[----:B------:R-:W-:Y:S02]  /*1ab0*/  FSEL R10, R10, RZ, !P2 ;  /* 0x000000ff0a0a7208 */ /* 0x000fe40005000000 */
[----:B------:R-:W-:Y:S01]  /*1ac0*/  FSEL R11, R16, RZ, !P2 ;  /* 0x000000ff100b7208 */ /* 0x000fe20005000000 */
[----:B------:R-:W-:Y:S01]  /*1ad0*/  STS.64 [R26.X4], R8 ;  /* 0x000000081a007388 */ /* 0x000fe20000004a00 */
[----:B------:R-:W-:-:S02]  /*1ae0*/  ISETP.GE.AND P2, PT, R17, UR9, PT ;  /* 0x0000000911007c0c */ /* 0x000fc4000bf46270 */
[----:B------:R-:W-:Y:S01]  /*1af0*/  FSEL R20, R20, RZ, !P0 ;  /* 0x000000ff14147208 */ /* 0x000fe20004000000 */
[----:B------:R-:W-:Y:S01]  /*1b00*/  STS.64 [R26.X4+0x40], R10 ;  /* 0x0000400a1a007388 */ /* 0x000fe20000004a00 */
[----:B------:R-:W-:Y:S02]  /*1b10*/  FSEL R2, R2, RZ, !P2 ;  /* 0x000000ff02027208 */ /* 0x000fe40005000000 */
[----:B------:R-:W-:Y:S01]  /*1b20*/  FSEL R3, R3, RZ, !P2 ;  /* 0x000000ff03037208 */ /* 0x000fe20005000000 */
[----:B------:R-:W-:Y:S06]  /*1b30*/  BAR.SYNC 0x0 ;  /* 0x0000000000007b1d */ /* 0x000fec0000000000 */
[----:B------:R-:W1:Y:S01]  /*1b40*/  LDS.128 R4, [R35.X4] ;  /* 0x0000000023047984 */ /* 0x000e620000004c00 */
[----:B------:R-:W-:-:S02]  /*1b50*/  FSEL R21, R21, RZ, !P0 ;  /* 0x000000ff15157208 */ /* 0x000fc40004000000 */
[----:B------:R-:W-:Y:S01]  /*1b60*/  FSEL R22, R22, RZ, !P0 ;  /* 0x000000ff16167208 */ /* 0x000fe20004000000 */
[----:B------:R-:W2:Y:S01]  /*1b70*/  LDS.128 R8, [R35.X4+0x880] ;  /* 0x0008800023087984 */ /* 0x000ea20000004c00 */
[----:B------:R-:W-:Y:S02]  /*1b80*/  FSEL R23, R23, RZ, !P0 ;  /* 0x000000ff17177208 */ /* 0x000fe40004000000 */
[----:B------:R-:W-:Y:S01]  /*1b90*/  FSEL R24, R24, RZ, !P1 ;  /* 0x000000ff18187208 */ /* 0x000fe20004800000 */
[----:B------:R-:W-:Y:S01]  /*1ba0*/  LDS.128 R16, [R35.X4+0x1980] ;  /* 0x0019800023107984 */ /* 0x000fe20000004c00 */
[----:B------:R-:W-:Y:S02]  /*1bb0*/  FSEL R25, R14, RZ, !P1 ;  /* 0x000000ff0e197208 */ /* 0x000fe40004800000 */
[----:B------:R-:W-:Y:S02]  /*1bc0*/  FSEL R47, R13, RZ, !P1 ;  /* 0x000000ff0d2f7208 */ /* 0x000fe40004800000 */
[----:B------:R-:W-:Y:S01]  /*1bd0*/  FSEL R29, R29, RZ, P3 ;  /* 0x000000ff1d1d7208 */ /* 0x000fe20001800000 */
[----:B------:R-:W3:Y:S01]  /*1be0*/  LDS.128 R12, [R35.X4+0x1100] ;  /* 0x00110000230c7984 */ /* 0x000ee20000004c00 */
[----:B------:R-:W-:-:S02]  /*1bf0*/  FSEL R2, R2, RZ, P6 ;  /* 0x000000ff02027208 */ /* 0x000fc40003000000 */
[----:B------:R-:W-:Y:S01]  /*1c00*/  FSEL R3, R3, RZ, P4 ;  /* 0x000000ff03037208 */ /* 0x000fe20002000000 */
[----:B------:R-:W-:Y:S06]  /*1c10*/  BAR.SYNC 0x0 ;  /* 0x0000000000007b1d */ /* 0x000fec0000000000 */
[----:B------:R1:W-:Y:S01]  /*1c20*/  STS.64 [R26.X4+0x880], R20 ;  /* 0x000880141a007388 */ /* 0x0003e20000004a00 */
[----:B------:R-:W-:Y:S02]  /*1c30*/  FSEL R31, R31, RZ, P5 ;  /* 0x000000ff1f1f7208 */ /* 0x000fe40002800000 */
[C---:B------:R-:W-:Y:S01]  /*1c40*/  ISETP.GE.U32.AND P4, PT, R40.reuse, UR9, PT ;  /* 0x0000000928007c0c */ /* 0x040fe2000bf86070 */
[----:B------:R1:W-:Y:S01]  /*1c50*/  STS.64 [R26.X4+0x8c0], R22 ;  /* 0x0008c0161a007388 */ /* 0x0003e20000004a00 */
[----:B------:R-:W-:-:S02]  /*1c60*/  ISETP.GT.U32.AND P5, PT, R40, -0x1, PT ;  /* 0xffffffff2800780c */ /* 0x000fc40003fa4070 */
[C---:B------:R-:W-:Y:S01]  /*1c70*/  ISETP.GE.U32.AND P6, PT, R42.reuse, UR9, PT ;  /* 0x000000092a007c0c */ /* 0x040fe2000bfc6070 */
[----:B------:R2:W-:Y:S01]  /*1c80*/  STS.64 [R26.X4], R24 ;  /* 0x000000181a007388 */ /* 0x0005e20000004a00 */
[C---:B------:R-:W-:Y:S02]  /*1c90*/  ISETP.GT.U32.AND P3, PT, R42.reuse, -0x1, PT ;  /* 0xffffffff2a00780c */ /* 0x040fe40003f64070 */
[----:B------:R-:W-:Y:S02]  /*1ca0*/  ISETP.GE.AND.EX P6, PT, R55, UR13, PT, P6 ;  /* 0x0000000d37007c0c */ /* 0x000fe4000bfc6360 */
[----:B-1----:R-:W-:Y:S01]  /*1cb0*/  FSEL R20, R27, RZ, !P0 ;  /* 0x000000ff1b147208 */ /* 0x002fe20004000000 */
[----:B------:R-:W-:Y:S01]  /*1cc0*/  IMAD.SHL.U32 R27, R42, 0x1000, RZ ;  /* 0x000010002a1b7824 */ /* 0x000fe200078e00ff */
[----:B------:R-:W-:Y:S02]  /*1cd0*/  FSEL R21, R0, RZ, !P0 ;  /* 0x000000ff00157208 */ /* 0x000fe40004000000 */
[----:B------:R-:W-:-:S02]  /*1ce0*/  FSEL R22, R29, RZ, !P1 ;  /* 0x000000ff1d167208 */ /* 0x000fc40004800000 */
[----:B------:R-:W-:Y:S01]  /*1cf0*/  FSEL R23, R2, RZ, !P1 ;  /* 0x000000ff02177208 */ /* 0x000fe20004800000 */
[----:B------:R1:W-:Y:S01]  /*1d00*/  STS.64 [R26.X4+0x900], R20 ;  /* 0x000900141a007388 */ /* 0x0003e20000004a00 */
[----:B--2---:R-:W-:Y:S01]  /*1d10*/  FSEL R25, R3, RZ, !P0 ;  /* 0x000000ff03197208 */ /* 0x004fe20004000000 */
[----:B------:R-:W-:Y:S01]  /*1d20*/  IMAD.WIDE.U32 R2, R33, 0x4, RZ ;  /* 0x0000000421027825 */ /* 0x000fe200078e00ff */
[----:B------:R-:W-:Y:S01]  /*1d30*/  SHF.L.U64.HI R29, R42, 0xc, R55 ;  /* 0x0000000c2a1d7819 */ /* 0x000fe20000010237 */
[----:B------:R2:W-:Y:S01]  /*1d40*/  STS.64 [R26.X4+0xc0], R22 ;  /* 0x0000c0161a007388 */ /* 0x0005e20000004a00 */
[----:B------:R-:W-:Y:S01]  /*1d50*/  FSEL R24, R31, RZ, !P0 ;  /* 0x000000ff1f187208 */ /* 0x000fe20004000000 */
[----:B------:R-:W-:Y:S01]  /*1d60*/  IMAD.SHL.U32 R31, R34, 0x1000, RZ ;  /* 0x00001000221f7824 */ /* 0x000fe200078e00ff */
[C---:B------:R-:W-:Y:S02]  /*1d70*/  ISETP.GT.AND.EX P3, PT, R55.reuse, -0x1, !P6, P3 ;  /* 0xffffffff3700780c */ /* 0x040fe40007764330 */
[----:B------:R-:W-:Y:S01]  /*1d80*/  ISETP.GE.U32.AND P6, PT, R36, UR9, PT ;  /* 0x0000000924007c0c */ /* 0x000fe2000bfc6070 */
[----:B------:R3:W-:Y:S01]  /*1d90*/  STS.64 [R26.X4+0x940], R24 ;  /* 0x000940181a007388 */ /* 0x0007e20000004a00 */
[----:B------:R-:W-:Y:S01]  /*1da0*/  ISETP.GE.AND.EX P4, PT, R55, UR13, PT, P4 ;  /* 0x0000000d37007c0c */ /* 0x000fe2000bf86340 */
[----:B-1----:R-:W-:Y:S01]  /*1db0*/  IMAD.SHL.U32 R21, R40, 0x1000, RZ ;  /* 0x0000100028157824 */ /* 0x002fe200078e00ff */
[----:B------:R-:W-:Y:S01]  /*1dc0*/  LOP3.LUT R20, R29, R3, RZ, 0xfc, !PT ;  /* 0x000000031d147212 */ /* 0x000fe200078efcff */
[----:B------:R-:W-:Y:S01]  /*1dd0*/  IMAD.SHL.U32 R29, R32, 0x1000, RZ ;  /* 0x00001000201d7824 */ /* 0x000fe200078e00ff */
[----:B------:R-:W-:-:S02]  /*1de0*/  FSEL R44, R44, RZ, !P1 ;  /* 0x000000ff2c2c7208 */ /* 0x000fc40004800000 */
[----:B--2---:R-:W-:Y:S02]  /*1df0*/  SHF.L.U64.HI R23, R40, 0xc, R55 ;  /* 0x0000000c28177819 */ /* 0x004fe40000010237 */
[-C--:B------:R-:W-:Y:S02]  /*1e00*/  LOP3.LUT R40, R27, R2.reuse, RZ, 0xfc, !PT ;  /* 0x000000021b287212 */ /* 0x080fe400078efcff */
[----:B------:R-:W-:Y:S01]  /*1e10*/  LOP3.LUT R42, R21, R2, RZ, 0xfc, !PT ;  /* 0x00000002152a7212 */ /* 0x000fe200078efcff */
[----:B---3--:R-:W-:Y:S01]  /*1e20*/  IMAD.SHL.U32 R25, R38, 0x1000, RZ ;  /* 0x0000100026197824 */ /* 0x008fe200078e00ff */
[----:B------:R-:W-:Y:S01]  /*1e30*/  IADD3 R40, P2, R40, UR4, RZ ;  /* 0x0000000428287c10 */ /* 0x000fe2000ff5e0ff */
[----:B------:R-:W-:Y:S01]  /*1e40*/  IMAD.SHL.U32 R21, R36, 0x1000, RZ ;  /* 0x0000100024157824 */ /* 0x000fe200078e00ff */
[----:B------:R-:W-:Y:S02]  /*1e50*/  LOP3.LUT R0, R23, R3, RZ, 0xfc, !PT ;  /* 0x0000000317007212 */ /* 0x000fe400078efcff */
[----:B------:R-:W-:-:S02]  /*1e60*/  IADD3.X R41, R20, UR5, RZ, P2, !PT ;  /* 0x0000000514297c10 */ /* 0x000fc400097fe4ff */
[----:B------:R-:W-:Y:S02]  /*1e70*/  IADD3 R42, P2, R42, UR4, RZ ;  /* 0x000000042a2a7c10 */ /* 0x000fe4000ff5e0ff */
[--C-:B------:R-:W-:Y:S02]  /*1e80*/  SHF.L.U64.HI R27, R38, 0xc, R55.reuse ;  /* 0x0000000c261b7819 */ /* 0x100fe40000010237 */
[----:B------:R-:W-:Y:S02]  /*1e90*/  IADD3.X R43, R0, UR5, RZ, P2, !PT ;  /* 0x00000005002b7c10 */ /* 0x000fe400097fe4ff */
[C---:B------:R-:W-:Y:S02]  /*1ea0*/  ISETP.GT.U32.AND P2, PT, R36.reuse, -0x1, PT ;  /* 0xffffffff2400780c */ /* 0x040fe40003f44070 */
[----:B------:R-:W-:Y:S02]  /*1eb0*/  SHF.L.U64.HI R23, R36, 0xc, R55 ;  /* 0x0000000c24177819 */ /* 0x000fe40000010237 */
[----:B------:R-:W-:-:S02]  /*1ec0*/  LOP3.LUT R36, R25, R2, RZ, 0xfc, !PT ;  /* 0x0000000219247212 */ /* 0x000fc400078efcff */
[----:B------:R-:W-:Y:S02]  /*1ed0*/  FSEL R45, R45, RZ, !P1 ;  /* 0x000000ff2d2d7208 */ /* 0x000fe40004800000 */
[----:B------:R-:W-:Y:S02]  /*1ee0*/  FSEL R46, R46, RZ, !P1 ;  /* 0x000000ff2e2e7208 */ /* 0x000fe40004800000 */
[----:B------:R-:W-:Y:S01]  /*1ef0*/  ISETP.GE.U32.AND P1, PT, R38, UR9, PT ;  /* 0x0000000926007c0c */ /* 0x000fe2000bf26070 */
[----:B------:R-:W-:Y:S01]  /*1f00*/  STS.64 [R26.X4+0x40], R44 ;  /* 0x0000402c1a007388 */ /* 0x000fe20000004a00 */
[----:B------:R-:W-:Y:S02]  /*1f10*/  LOP3.LUT R20, R27, R3, RZ, 0xfc, !PT ;  /* 0x000000031b147212 */ /* 0x000fe400078efcff */
[----:B------:R-:W-:Y:S01]  /*1f20*/  ISETP.GT.AND.EX P4, PT, R55, -0x1, !P4, P5 ;  /* 0xffffffff3700780c */ /* 0x000fe20006784350 */
[----:B------:R-:W-:Y:S04]  /*1f30*/  STS.64 [R26.X4+0x80], R46 ;  /* 0x0000802e1a007388 */ /* 0x000fe80000004a00 */
[----:B------:R-:W-:Y:S06]  /*1f40*/  BAR.SYNC 0x0 ;  /* 0x0000000000007b1d */ /* 0x000fec0000000000 */
[----:B------:R-:W-:Y:S01]  /*1f50*/  IADD3 R36, P5, R36, UR4, RZ ;  /* 0x0000000424247c10 */ /* 0x000fe2000ffbe0ff */
[----:B------:R-:W-:Y:S01]  /*1f60*/  @P3 STG.E.128 [R40.64], R4 ;  /* 0x0000000428003986 */ /* 0x000fe2000c101d0e */
[----:B------:R-:W-:-:S02]  /*1f70*/  ISETP.GT.U32.AND P0, PT, R38, -0x1, PT ;  /* 0xffffffff2600780c */ /* 0x000fc40003f04070 */
[----:B------:R-:W-:Y:S01]  /*1f80*/  ISETP.GE.AND.EX P1, PT, R55, UR13, PT, P1 ;  /* 0x0000000d37007c0c */ /* 0x000fe2000bf26310 */
[----:B------:R-:W-:Y:S01]  /*1f90*/  LDS.128 R24, [R35.X4+0x880] ;  /* 0x0008800023187984 */ /* 0x000fe20000004c00 */
[----:B------:R-:W-:Y:S02]  /*1fa0*/  LOP3.LUT R38, R21, R2, RZ, 0xfc, !PT ;  /* 0x0000000215267212 */ /* 0x000fe400078efcff */
[----:B------:R-:W-:Y:S01]  /*1fb0*/  LOP3.LUT R0, R23, R3, RZ, 0xfc, !PT ;  /* 0x0000000317007212 */ /* 0x000fe200078efcff */
[----:B------:R-:W-:Y:S01]  /*1fc0*/  LDS.128 R4, [R35.X4+0x1100] ;  /* 0x0011000023047984 */ /* 0x000fe20000004c00 */
[C---:B------:R-:W-:Y:S02]  /*1fd0*/  ISETP.GE.AND.EX P6, PT, R55.reuse, UR13, PT, P6 ;  /* 0x0000000d37007c0c */ /* 0x040fe4000bfc6360 */
[----:B------:R-:W-:Y:S01]  /*1fe0*/  IADD3.X R37, R20, UR5, RZ, P5, !PT ;  /* 0x0000000514257c10 */ /* 0x000fe2000affe4ff */
[----:B------:R1:W-:Y:S01]  /*1ff0*/  @P4 STG.E.128 [R42.64], R8 ;  /* 0x000000082a004986 */ /* 0x0003e2000c101d0e */
[----:B------:R-:W-:-:S02]  /*2000*/  ISETP.GT.AND.EX P0, PT, R55, -0x1, !P1, P0 ;  /* 0xffffffff3700780c */ /* 0x000fc40004f04300 */
[----:B------:R-:W-:Y:S01]  /*2010*/  ISETP.GT.AND.EX P2, PT, R55, -0x1, !P6, P2 ;  /* 0xffffffff3700780c */ /* 0x000fe20007744320 */
[----:B------:R-:W2:Y:S01]  /*2020*/  LDS.128 R20, [R35.X4] ;  /* 0x0000000023147984 */ /* 0x000ea20000004c00 */
[----:B------:R-:W-:Y:S02]  /*2030*/  IADD3 R38, P1, R38, UR4, RZ ;  /* 0x0000000426267c10 */ /* 0x000fe4000ff3e0ff */
[----:B------:R-:W-:Y:S02]  /*2040*/  ISETP.GE.U32.AND P6, PT, R32, UR9, PT ;  /* 0x0000000920007c0c */ /* 0x000fe4000bfc6070 */
[----:B------:R-:W-:Y:S02]  /*2050*/  IADD3.X R39, R0, UR5, RZ, P1, !PT ;  /* 0x0000000500277c10 */ /* 0x000fe40008ffe4ff */
[----:B------:R-:W-:Y:S02]  /*2060*/  ISETP.GT.U32.AND P3, PT, R34, -0x1, PT ;  /* 0xffffffff2200780c */ /* 0x000fe40003f64070 */
[----:B------:R-:W-:Y:S01]  /*2070*/  ISETP.GE.U32.AND P4, PT, R30, UR9, PT ;  /* 0x000000091e007c0c */ /* 0x000fe2000bf86070 */
[----:B------:R3:W-:Y:S01]  /*2080*/  @P0 STG.E.128 [R36.64], R12 ;  /* 0x0000000c24000986 */ /* 0x0007e2000c101d0e */
[----:B------:R-:W-:-:S02]  /*2090*/  ISETP.GT.U32.AND P5, PT, R32, -0x1, PT ;  /* 0xffffffff2000780c */ /* 0x000fc40003fa4070 */
[----:B------:R-:W-:Y:S01]  /*20a0*/  ISETP.GE.U32.AND P1, PT, R28, UR9, PT ;  /* 0x000000091c007c0c */ /* 0x000fe2000bf26070 */
[----:B------:R2:W-:Y:S01]  /*20b0*/  @P2 STG.E.128 [R38.64], R16 ;  /* 0x0000001026002986 */ /* 0x0005e2000c101d0e */
[----:B------:R-:W-:Y:S01]  /*20c0*/  ISETP.GE.U32.AND P2, PT, R34, UR9, PT ;  /* 0x0000000922007c0c */ /* 0x000fe2000bf46070 */
[----:B-1----:R-:W-:Y:S01]  /*20d0*/  IMAD.SHL.U32 R9, R28, 0x1000, RZ ;  /* 0x000010001c097824 */ /* 0x002fe200078e00ff */
[C---:B------:R-:W-:Y:S02]  /*20e0*/  ISETP.GE.AND.EX P6, PT, R55.reuse, UR13, PT, P6 ;  /* 0x0000000d37007c0c */ /* 0x040fe4000bfc6360 */
[----:B------:R-:W-:Y:S02]  /*20f0*/  ISETP.GE.AND.EX P2, PT, R55, UR13, PT, P2 ;  /* 0x0000000d37007c0c */ /* 0x000fe4000bf46320 */
[----:B------:R-:W-:Y:S02]  /*2100*/  SHF.L.U64.HI R33, R34, 0xc, R55 ;  /* 0x0000000c22217819 */ /* 0x000fe40000010237 */
[----:B------:R-:W-:-:S02]  /*2110*/  LOP3.LUT R8, R31, R2, RZ, 0xfc, !PT ;  /* 0x000000021f087212 */ /* 0x000fc400078efcff */
[C---:B------:R-:W-:Y:S02]  /*2120*/  ISETP.GT.U32.AND P0, PT, R30.reuse, -0x1, PT ;  /* 0xffffffff1e00780c */ /* 0x040fe40003f04070 */
[C---:B------:R-:W-:Y:S01]  /*2130*/  ISETP.GT.AND.EX P3, PT, R55.reuse, -0x1, !P2, P3 ;  /* 0xffffffff3700780c */ /* 0x040fe20005764330 */
[----:B---3--:R-:W-:Y:S01]  /*2140*/  IMAD.SHL.U32 R13, R30, 0x1000, RZ ;  /* 0x000010001e0d7824 */ /* 0x008fe200078e00ff */
[C---:B------:R-:W-:Y:S02]  /*2150*/  ISETP.GE.AND.EX P4, PT, R55.reuse, UR13, PT, P4 ;  /* 0x0000000d37007c0c */ /* 0x040fe4000bf86340 */
[----:B------:R-:W-:Y:S02]  /*2160*/  ISETP.GT.U32.AND P2, PT, R28, -0x1, PT ;  /* 0xffffffff1c00780c */ /* 0x000fe40003f44070 */
[C---:B------:R-:W-:Y:S02]  /*2170*/  ISETP.GT.AND.EX P5, PT, R55.reuse, -0x1, !P6, P5 ;  /* 0xffffffff3700780c */ /* 0x040fe400077a4350 */
[----:B------:R-:W-:-:S02]  /*2180*/  ISETP.GE.AND.EX P1, PT, R55, UR13, PT, P1 ;  /* 0x0000000d37007c0c */ /* 0x000fc4000bf26310 */
[----:B--2---:R-:W-:Y:S02]  /*2190*/  LOP3.LUT R16, R33, R3, RZ, 0xfc, !PT ;  /* 0x0000000321107212 */ /* 0x004fe400078efcff */
[----:B------:R-:W-:Y:S02]  /*21a0*/  IADD3 R8, P6, R8, UR4, RZ ;  /* 0x0000000408087c10 */ /* 0x000fe4000ffde0ff */
[--C-:B------:R-:W-:Y:S02]  /*21b0*/  SHF.L.U64.HI R17, R32, 0xc, R55.reuse ;  /* 0x0000000c20117819 */ /* 0x100fe40000010237 */
[-C--:B------:R-:W-:Y:S02]  /*21c0*/  LOP3.LUT R0, R29, R2.reuse, RZ, 0xfc, !PT ;  /* 0x000000021d007212 */ /* 0x080fe400078efcff */
[----:B------:R-:W-:Y:S02]  /*21d0*/  SHF.L.U64.HI R15, R30, 0xc, R55 ;  /* 0x0000000c1e0f7819 */ /* 0x000fe40000010237 */
[----:B------:R-:W-:-:S02]  /*21e0*/  LOP3.LUT R10, R13, R2, RZ, 0xfc, !PT ;  /* 0x000000020d0a7212 */ /* 0x000fc400078efcff */
[----:B------:R-:W-:Y:S02]  /*21f0*/  ISETP.GT.AND.EX P0, PT, R55, -0x1, !P4, P0 ;  /* 0xffffffff3700780c */ /* 0x000fe40006704300 */
[----:B------:R-:W-:Y:S02]  /*2200*/  LOP3.LUT R12, R9, R2, RZ, 0xfc, !PT ;  /* 0x00000002090c7212 */ /* 0x000fe400078efcff */
[----:B------:R-:W-:Y:S02]  /*2210*/  ISETP.GT.AND.EX P1, PT, R55, -0x1, !P1, P2 ;  /* 0xffffffff3700780c */ /* 0x000fe40004f24320 */
[----:B------:R-:W-:Y:S02]  /*2220*/  SHF.L.U64.HI R11, R28, 0xc, R55 ;  /* 0x0000000c1c0b7819 */ /* 0x000fe40000010237 */
[----:B------:R-:W-:Y:S02]  /*2230*/  IADD3.X R9, R16, UR5, RZ, P6, !PT ;  /* 0x0000000510097c10 */ /* 0x000fe4000b7fe4ff */
[----:B------:R-:W-:-:S02]  /*2240*/  LOP3.LUT R14, R17, R3, RZ, 0xfc, !PT ;  /* 0x00000003110e7212 */ /* 0x000fc400078efcff */
[----:B------:R-:W-:Y:S01]  /*2250*/  IADD3 R2, P6, R0, UR4, RZ ;  /* 0x0000000400027c10 */ /* 0x000fe2000ffde0ff */
[----:B------:R1:W-:Y:S01]  /*2260*/  @P3 STG.E.128 [R8.64], R20 ;  /* 0x0000001408003986 */ /* 0x0003e2000c101d0e */
[-C--:B------:R-:W-:Y:S02]  /*2270*/  LOP3.LUT R13, R15, R3.reuse, RZ, 0xfc, !PT ;  /* 0x000000030f0d7212 */ /* 0x080fe400078efcff */
[----:B------:R-:W-:Y:S02]  /*2280*/  IADD3 R10, P4, R10, UR4, RZ ;  /* 0x000000040a0a7c10 */ /* 0x000fe4000ff9e0ff */
[----:B------:R-:W-:Y:S02]  /*2290*/  LOP3.LUT R0, R11, R3, RZ, 0xfc, !PT ;  /* 0x000000030b007212 */ /* 0x000fe400078efcff */
[----:B------:R-:W-:Y:S02]  /*22a0*/  IADD3.X R3, R14, UR5, RZ, P6, !PT ;  /* 0x000000050e037c10 */ /* 0x000fe4000b7fe4ff */
[----:B------:R-:W-:-:S02]  /*22b0*/  IADD3.X R11, R13, UR5, RZ, P4, !PT ;  /* 0x000000050d0b7c10 */ /* 0x000fc4000a7fe4ff */
[----:B------:R-:W-:Y:S01]  /*22c0*/  IADD3 R12, P2, R12, UR4, RZ ;  /* 0x000000040c0c7c10 */ /* 0x000fe2000ff5e0ff */
[----:B------:R1:W-:Y:S03]  /*22d0*/  @P5 STG.E.128 [R2.64], R24 ;  /* 0x0000001802005986 */ /* 0x0003e6000c101d0e */
[----:B------:R-:W-:Y:S01]  /*22e0*/  IADD3.X R13, R0, UR5, RZ, P2, !PT ;  /* 0x00000005000d7c10 */ /* 0x000fe200097fe4ff */
[----:B------:R1:W-:Y:S01]  /*22f0*/  @P0 STG.E.128 [R10.64], R4 ;  /* 0x000000040a000986 */ /* 0x0003e2000c101d0e */
[----:B------:R-:W-:Y:S07]  /*2300*/  @!P1 EXIT ;  /* 0x000000000000994d */ /* 0x000fee0003800000 */
[----:B------:R-:W2:Y:S04]  /*2310*/  LDS.128 R32, [R35.X4+0x1980] ;  /* 0x0019800023207984 */ /* 0x000ea80000004c00 */
[----:B--2---:R-:W-:Y:S01]  /*2320*/  STG.E.128 [R12.64], R32 ;  /* 0x000000200c007986 */ /* 0x004fe2000c101d0e */
[----:B------:R-:W-:Y:S05]  /*2330*/  EXIT ;  /* 0x000000000000794d */ /* 0x000fea0003800000 */
.L_x_1:
[----:B------:R-:W-:-:S00]  /*2340*/  BRA `(.L_x_1) ;  /* 0xfffffff000007947 */ /* 0x000fc0000383ffff */
[----:B------:R-:W-:-:S00]  /*2350*/  NOP ;  /* 0x0000000000007918 */ /* 0x000fc00000000000 */
        /* <DEDUP_REMOVED lines=10> */
.L_x_2:


//--------------------- .nv.shared.chunk_scaled_dot_kkt_fwd_kernel --------------------------
	.section	.nv.shared.chunk_scaled_dot_kkt_fwd_kernel,"aw",@nobits
	.align	16
